	.target	sm_90a

	.elftype	@"ET_EXEC"


//--------------------- .note.nv.tkinfo           --------------------------
	.section	.note.nv.tkinfo,"",@"SHT_NOTE"
	.sectionflags	@"SHF_NOTE_NV_TKINFO"
	.tkinfo
        /*0018*/ 	.word	0x00000002
        /*0030*/ 	.string	""
        /*0030*/ 	.string	"ptxas"
        /*0030*/ 	.string	"Cuda compilation tools, release 13.0, V13.0.88"
        /*0030*/ 	.string	"Build cuda_13.0.r13.0/compiler.36424714_0"
        /*0030*/ 	.string	"-v  -suppress-debug-info  -lineinfo  -arch sm_90a "



//--------------------- .note.nv.cuinfo           --------------------------
	.section	.note.nv.cuinfo,"",@"SHT_NOTE"
	.sectionflags	@"SHF_NOTE_NV_CUINFO"
        /*0018*/ 	.short	0x0002
        /*001a*/ 	.short	0x005a
        /*001c*/ 	.short	0x0082
	.zero		2


//--------------------- .nv.info                  --------------------------
	.section	.nv.info,"",@"SHT_CUDA_INFO"
	.align	4


	//----- nvinfo : EIATTR_REGCOUNT
	.align		4
        /*0000*/ 	.byte	0x04, 0x2f
        /*0002*/ 	.short	(.L_2 - .L_1)
	.align		4
.L_1:
        /*0004*/ 	.word	index@(attn_fwd)
        /*0008*/ 	.word	0x00000060


	//----- nvinfo : EIATTR_FRAME_SIZE
	.align		4
.L_2:
        /*000c*/ 	.byte	0x04, 0x11
        /*000e*/ 	.short	(.L_4 - .L_3)
	.align		4
.L_3:
        /*0010*/ 	.word	index@(attn_fwd)
        /*0014*/ 	.word	0x00000000


	//----- nvinfo : EIATTR_MIN_STACK_SIZE
	.align		4
.L_4:
        /*0018*/ 	.byte	0x04, 0x12
        /*001a*/ 	.short	(.L_6 - .L_5)
	.align		4
.L_5:
        /*001c*/ 	.word	index@(attn_fwd)
        /*0020*/ 	.word	0x00000000
.L_6:


//--------------------- .nv.compat                --------------------------
	.section	.nv.compat,"",@"SHT_CUDA_COMPAT_INFO"
	.align	4
        /*0000*/ 	.byte	0x02, 0x09, 0x01, 0x00, 0x02, 0x02, 0x04, 0x00, 0x02, 0x05, 0x05, 0x00, 0x03, 0x07, 0x01, 0x01
        /*0010*/ 	.byte	0x02, 0x03, 0x00, 0x00, 0x02, 0x06, 0x01, 0x00, 0x04, 0x0b, 0x08, 0x00, 0x00, 0x00, 0x00, 0x00
        /*0020*/ 	.byte	0x00, 0x00, 0x00, 0x00


//--------------------- .nv.info.attn_fwd         --------------------------
	.section	.nv.info.attn_fwd,"",@"SHT_CUDA_INFO"
	.sectionflags	@""
	.align	4


	//----- nvinfo : EIATTR_CUDA_API_VERSION
	.align		4
        /*0000*/ 	.byte	0x04, 0x37
        /*0002*/ 	.short	(.L_8 - .L_7)
.L_7:
        /*0004*/ 	.word	0x00000082


	//----- nvinfo : EIATTR_KPARAM_INFO
	.align		4
.L_8:
        /*0008*/ 	.byte	0x04, 0x17
        /*000a*/ 	.short	(.L_10 - .L_9)
.L_9:
        /*000c*/ 	.word	0x00000000
        /*0010*/ 	.short	0x0019
        /*0012*/ 	.short	0x0080
        /*0014*/ 	.byte	0x00, 0xf4, 0x21, 0x00


	//----- nvinfo : EIATTR_KPARAM_INFO
	.align		4
.L_10:
        /*0018*/ 	.byte	0x04, 0x17
        /*001a*/ 	.short	(.L_12 - .L_11)
.L_11:
        /*001c*/ 	.word	0x00000000
        /*0020*/ 	.short	0x0018
        /*0022*/ 	.short	0x0078
        /*0024*/ 	.byte	0x00, 0xf4, 0x21, 0x00


	//----- nvinfo : EIATTR_KPARAM_INFO
	.align		4
.L_12:
        /*0028*/ 	.byte	0x04, 0x17
        /*002a*/ 	.short	(.L_14 - .L_13)
.L_13:
        /*002c*/ 	.word	0x00000000
        /*0030*/ 	.short	0x0017
        /*0032*/ 	.short	0x0070
        /*0034*/ 	.byte	0x00, 0xf0, 0x11, 0x00


	//----- nvinfo : EIATTR_KPARAM_INFO
	.align		4
.L_14:
        /*0038*/ 	.byte	0x04, 0x17
        /*003a*/ 	.short	(.L_16 - .L_15)
.L_15:
        /*003c*/ 	.word	0x00000000
        /*0040*/ 	.short	0x0016
        /*0042*/ 	.short	0x006c
        /*0044*/ 	.byte	0x00, 0xf0, 0x11, 0x00


	//----- nvinfo : EIATTR_KPARAM_INFO
	.align		4
.L_16:
        /*0048*/ 	.byte	0x04, 0x17
        /*004a*/ 	.short	(.L_18 - .L_17)
.L_17:
        /*004c*/ 	.word	0x00000000
        /*0050*/ 	.short	0x0015
        /*0052*/ 	.short	0x0068
        /*0054*/ 	.byte	0x00, 0xf0, 0x11, 0x00


	//----- nvinfo : EIATTR_KPARAM_INFO
	.align		4
.L_18:
        /*0058*/ 	.byte	0x04, 0x17
        /*005a*/ 	.short	(.L_20 - .L_19)
.L_19:
        /*005c*/ 	.word	0x00000000
        /*0060*/ 	.short	0x0014
        /*0062*/ 	.short	0x0064
        /*0064*/ 	.byte	0x00, 0xf0, 0x11, 0x00


	//----- nvinfo : EIATTR_KPARAM_INFO
	.align		4
.L_20:
        /*0068*/ 	.byte	0x04, 0x17
        /*006a*/ 	.short	(.L_22 - .L_21)
.L_21:
        /*006c*/ 	.word	0x00000000
        /*0070*/ 	.short	0x0013
        /*0072*/ 	.short	0x0060
        /*0074*/ 	.byte	0x00, 0xf0, 0x11, 0x00


	//----- nvinfo : EIATTR_KPARAM_INFO
	.align		4
.L_22:
        /*0078*/ 	.byte	0x04, 0x17
        /*007a*/ 	.short	(.L_24 - .L_23)
.L_23:
        /*007c*/ 	.word	0x00000000
        /*0080*/ 	.short	0x0012
        /*0082*/ 	.short	0x005c
        /*0084*/ 	.byte	0x00, 0xf0, 0x11, 0x00


	//----- nvinfo : EIATTR_KPARAM_INFO
	.align		4
.L_24:
        /*0088*/ 	.byte	0x04, 0x17
        /*008a*/ 	.short	(.L_26 - .L_25)
.L_25:
        /*008c*/ 	.word	0x00000000
        /*0090*/ 	.short	0x0011
        /*0092*/ 	.short	0x0058
        /*0094*/ 	.byte	0x00, 0xf0, 0x11, 0x00


	//----- nvinfo : EIATTR_KPARAM_INFO
	.align		4
.L_26:
        /*0098*/ 	.byte	0x04, 0x17
        /*009a*/ 	.short	(.L_28 - .L_27)
.L_27:
        /*009c*/ 	.word	0x00000000
        /*00a0*/ 	.short	0x0010
        /*00a2*/ 	.short	0x0054
        /*00a4*/ 	.byte	0x00, 0xf0, 0x11, 0x00


	//----- nvinfo : EIATTR_KPARAM_INFO
	.align		4
.L_28:
        /*00a8*/ 	.byte	0x04, 0x17
        /*00aa*/ 	.short	(.L_30 - .L_29)
.L_29:
        /*00ac*/ 	.word	0x00000000
        /*00b0*/ 	.short	0x000f
        /*00b2*/ 	.short	0x0050
        /*00b4*/ 	.byte	0x00, 0xf0, 0x11, 0x00


	//----- nvinfo : EIATTR_KPARAM_INFO
	.align		4
.L_30:
        /*00b8*/ 	.byte	0x04, 0x17
        /*00ba*/ 	.short	(.L_32 - .L_31)
.L_31:
        /*00bc*/ 	.word	0x00000000
        /*00c0*/ 	.short	0x000e
        /*00c2*/ 	.short	0x004c
        /*00c4*/ 	.byte	0x00, 0xf0, 0x11, 0x00


	//----- nvinfo : EIATTR_KPARAM_INFO
	.align		4
.L_32:
        /*00c8*/ 	.byte	0x04, 0x17
        /*00ca*/ 	.short	(.L_34 - .L_33)
.L_33:
        /*00cc*/ 	.word	0x00000000
        /*00d0*/ 	.short	0x000d
        /*00d2*/ 	.short	0x0048
        /*00d4*/ 	.byte	0x00, 0xf0, 0x11, 0x00


	//----- nvinfo : EIATTR_KPARAM_INFO
	.align		4
.L_34:
        /*00d8*/ 	.byte	0x04, 0x17
        /*00da*/ 	.short	(.L_36 - .L_35)
.L_35:
        /*00dc*/ 	.word	0x00000000
        /*00e0*/ 	.short	0x000c
        /*00e2*/ 	.short	0x0044
        /*00e4*/ 	.byte	0x00, 0xf0, 0x11, 0x00


	//----- nvinfo : EIATTR_KPARAM_INFO
	.align		4
.L_36:
        /*00e8*/ 	.byte	0x04, 0x17
        /*00ea*/ 	.short	(.L_38 - .L_37)
.L_37:
        /*00ec*/ 	.word	0x00000000
        /*00f0*/ 	.short	0x000b
        /*00f2*/ 	.short	0x0040
        /*00f4*/ 	.byte	0x00, 0xf0, 0x11, 0x00


	//----- nvinfo : EIATTR_KPARAM_INFO
	.align		4
.L_38:
        /*00f8*/ 	.byte	0x04, 0x17
        /*00fa*/ 	.short	(.L_40 - .L_39)
.L_39:
        /*00fc*/ 	.word	0x00000000
        /*0100*/ 	.short	0x000a
        /*0102*/ 	.short	0x003c
        /*0104*/ 	.byte	0x00, 0xf0, 0x11, 0x00


	//----- nvinfo : EIATTR_KPARAM_INFO
	.align		4
.L_40:
        /*0108*/ 	.byte	0x04, 0x17
        /*010a*/ 	.short	(.L_42 - .L_41)
.L_41:
        /*010c*/ 	.word	0x00000000
        /*0110*/ 	.short	0x0009
        /*0112*/ 	.short	0x0038
        /*0114*/ 	.byte	0x00, 0xf0, 0x11, 0x00


	//----- nvinfo : EIATTR_KPARAM_INFO
	.align		4
.L_42:
        /*0118*/ 	.byte	0x04, 0x17
        /*011a*/ 	.short	(.L_44 - .L_43)
.L_43:
        /*011c*/ 	.word	0x00000000
        /*0120*/ 	.short	0x0008
        /*0122*/ 	.short	0x0034
        /*0124*/ 	.byte	0x00, 0xf0, 0x11, 0x00


	//----- nvinfo : EIATTR_KPARAM_INFO
	.align		4
.L_44:
        /*0128*/ 	.byte	0x04, 0x17
        /*012a*/ 	.short	(.L_46 - .L_45)
.L_45:
        /*012c*/ 	.word	0x00000000
        /*0130*/ 	.short	0x0007
        /*0132*/ 	.short	0x0030
        /*0134*/ 	.byte	0x00, 0xf0, 0x11, 0x00


	//----- nvinfo : EIATTR_KPARAM_INFO
	.align		4
.L_46:
        /*0138*/ 	.byte	0x04, 0x17
        /*013a*/ 	.short	(.L_48 - .L_47)
.L_47:
        /*013c*/ 	.word	0x00000000
        /*0140*/ 	.short	0x0006
        /*0142*/ 	.short	0x002c
        /*0144*/ 	.byte	0x00, 0xf0, 0x11, 0x00


	//----- nvinfo : EIATTR_KPARAM_INFO
	.align		4
.L_48:
        /*0148*/ 	.byte	0x04, 0x17
        /*014a*/ 	.short	(.L_50 - .L_49)
.L_49:
        /*014c*/ 	.word	0x00000000
        /*0150*/ 	.short	0x0005
        /*0152*/ 	.short	0x0028
        /*0154*/ 	.byte	0x00, 0xf0, 0x11, 0x00


	//----- nvinfo : EIATTR_KPARAM_INFO
	.align		4
.L_50:
        /*0158*/ 	.byte	0x04, 0x17
        /*015a*/ 	.short	(.L_52 - .L_51)
.L_51:
        /*015c*/ 	.word	0x00000000
        /*0160*/ 	.short	0x0004
        /*0162*/ 	.short	0x0020
        /*0164*/ 	.byte	0x00, 0xf4, 0x21, 0x00


	//----- nvinfo : EIATTR_KPARAM_INFO
	.align		4
.L_52:
        /*0168*/ 	.byte	0x04, 0x17
        /*016a*/ 	.short	(.L_54 - .L_53)
.L_53:
        /*016c*/ 	.word	0x00000000
        /*0170*/ 	.short	0x0003
        /*0172*/ 	.short	0x0018
        /*0174*/ 	.byte	0x00, 0xf4, 0x21, 0x00


	//----- nvinfo : EIATTR_KPARAM_INFO
	.align		4
.L_54:
        /*0178*/ 	.byte	0x04, 0x17
        /*017a*/ 	.short	(.L_56 - .L_55)
.L_55:
        /*017c*/ 	.word	0x00000000
        /*0180*/ 	.short	0x0002
        /*0182*/ 	.short	0x0010
        /*0184*/ 	.byte	0x00, 0xf4, 0x21, 0x00


	//----- nvinfo : EIATTR_KPARAM_INFO
	.align		4
.L_56:
        /*0188*/ 	.byte	0x04, 0x17
        /*018a*/ 	.short	(.L_58 - .L_57)
.L_57:
        /*018c*/ 	.word	0x00000000
        /*0190*/ 	.short	0x0001
        /*0192*/ 	.short	0x0008
        /*0194*/ 	.byte	0x00, 0xf4, 0x21, 0x00


	//----- nvinfo : EIATTR_KPARAM_INFO
	.align		4
.L_58:
        /*0198*/ 	.byte	0x04, 0x17
        /*019a*/ 	.short	(.L_60 - .L_59)
.L_59:
        /*019c*/ 	.word	0x00000000
        /*01a0*/ 	.short	0x0000
        /*01a2*/ 	.short	0x0000
        /*01a4*/ 	.byte	0x00, 0xf4, 0x21, 0x00


	//----- nvinfo : EIATTR_SPARSE_MMA_MASK
	.align		4
.L_60:
        /*01a8*/ 	.byte	0x03, 0x50
        /*01aa*/ 	.short	0x0000


	//----- nvinfo : EIATTR_MAXREG_COUNT
	.align		4
        /*01ac*/ 	.byte	0x03, 0x1b
        /*01ae*/ 	.short	0x00ff


	//----- nvinfo : EIATTR_NUM_BARRIERS
	.align		4
        /*01b0*/ 	.byte	0x02, 0x4c
        /*01b2*/ 	.byte	0x01
	.zero		1


	//----- nvinfo : EIATTR_MERCURY_ISA_VERSION
	.align		4
        /*01b4*/ 	.byte	0x03, 0x5f
        /*01b6*/ 	.short	0x0101


	//----- nvinfo : EIATTR_COOP_GROUP_MASK_REGIDS
	.align		4
        /*01b8*/ 	.byte	0x04, 0x29
        /*01ba*/ 	.short	(.L_62 - .L_61)


	//   ....[0]....
.L_61:
        /*01bc*/ 	.word	0xffffffff


	//   ....[1]....
        /*01c0*/ 	.word	0xffffffff


	//   ....[2]....
        /*01c4*/ 	.word	0xffffffff


	//   ....[3]....
        /*01c8*/ 	.word	0xffffffff


	//   ....[4]....
        /*01cc*/ 	.word	0xffffffff


	//   ....[5]....
        /*01d0*/ 	.word	0xffffffff


	//   ....[6]....
        /*01d4*/ 	.word	0xffffffff


	//   ....[7]....
        /*01d8*/ 	.word	0xffffffff


	//   ....[8]....
        /*01dc*/ 	.word	0xffffffff


	//   ....[9]....
        /*01e0*/ 	.word	0xffffffff


	//   ....[10]....
        /*01e4*/ 	.word	0xffffffff


	//   ....[11]....
        /*01e8*/ 	.word	0xffffffff


	//   ....[12]....
        /*01ec*/ 	.word	0xffffffff


	//   ....[13]....
        /*01f0*/ 	.word	0xffffffff


	//   ....[14]....
        /*01f4*/ 	.word	0xffffffff


	//   ....[15]....
        /*01f8*/ 	.word	0xffffffff


	//----- nvinfo : EIATTR_COOP_GROUP_INSTR_OFFSETS
	.align		4
.L_62:
        /*01fc*/ 	.byte	0x04, 0x28
        /*01fe*/ 	.short	(.L_64 - .L_63)


	//   ....[0]....
.L_63:
        /*0200*/ 	.word	0x00001130


	//   ....[1]....
        /*0204*/ 	.word	0x000011d0


	//   ....[2]....
        /*0208*/ 	.word	0x00001290


	//   ....[3]....
        /*020c*/ 	.word	0x00001390


	//   ....[4]....
        /*0210*/ 	.word	0x000014f0


	//   ....[5]....
        /*0214*/ 	.word	0x00001660


	//   ....[6]....
        /*0218*/ 	.word	0x000016e0


	//   ....[7]....
        /*021c*/ 	.word	0x000017a0


	//   ....[8]....
        /*0220*/ 	.word	0x00002070


	//   ....[9]....
        /*0224*/ 	.word	0x00002080


	//   ....[10]....
        /*0228*/ 	.word	0x00002090


	//   ....[11]....
        /*022c*/ 	.word	0x000020a0


	//   ....[12]....
        /*0230*/ 	.word	0x00002100


	//   ....[13]....
        /*0234*/ 	.word	0x00002110


	//   ....[14]....
        /*0238*/ 	.word	0x00002120


	//   ....[15]....
        /*023c*/ 	.word	0x00002130


	//----- nvinfo : EIATTR_EXIT_INSTR_OFFSETS
	.align		4
.L_64:
        /*0240*/ 	.byte	0x04, 0x1c
        /*0242*/ 	.short	(.L_66 - .L_65)


	//   ....[0]....
.L_65:
        /*0244*/ 	.word	0x00003790


	//----- nvinfo : EIATTR_REQNTID
	.align		4
.L_66:
        /*0248*/ 	.byte	0x04, 0x10
        /*024a*/ 	.short	(.L_68 - .L_67)
.L_67:
        /*024c*/ 	.word	0x00000080
        /*0250*/ 	.word	0x00000001
        /*0254*/ 	.word	0x00000001


	//----- nvinfo : EIATTR_CBANK_PARAM_SIZE
	.align		4
.L_68:
        /*0258*/ 	.byte	0x03, 0x19
        /*025a*/ 	.short	0x0088


	//----- nvinfo : EIATTR_PARAM_CBANK
	.align		4
        /*025c*/ 	.byte	0x04, 0x0a
        /*025e*/ 	.short	(.L_70 - .L_69)
	.align		4
.L_69:
        /*0260*/ 	.word	index@(.nv.constant0.attn_fwd)
        /*0264*/ 	.short	0x0210
        /*0266*/ 	.short	0x0088


	//----- nvinfo : EIATTR_SW_WAR
	.align		4
.L_70:
        /*0268*/ 	.byte	0x04, 0x36
        /*026a*/ 	.short	(.L_72 - .L_71)
.L_71:
        /*026c*/ 	.word	0x00000008
.L_72:


//--------------------- .nv.callgraph             --------------------------
	.section	.nv.callgraph,"",@"SHT_CUDA_CALLGRAPH"
	.align	4
	.sectionentsize	8
	.align		4
        /*0000*/ 	.word	0x00000000
	.align		4
        /*0004*/ 	.word	0xffffffff
	.align		4
        /*0008*/ 	.word	0x00000000
	.align		4
        /*000c*/ 	.word	0xfffffffe
	.align		4
        /*0010*/ 	.word	0x00000000
	.align		4
        /*0014*/ 	.word	0xfffffffd
	.align		4
        /*0018*/ 	.word	0x00000000
	.align		4
        /*001c*/ 	.word	0xfffffffc


//--------------------- .nv.constant4             --------------------------
	.section	.nv.constant4,"a",@progbits
	.align	8
	.align		8
.nv.constant4:
        /*0000*/ 	.dword	_$_str


//--------------------- .text.attn_fwd            --------------------------
	.section	.text.attn_fwd,"ax",@progbits
	.align	128
        .global         attn_fwd
        .type           attn_fwd,@function
        .size           attn_fwd,(.L_x_3 - attn_fwd)
        .other          attn_fwd,@"STO_CUDA_ENTRY STV_DEFAULT"
attn_fwd:
.text.attn_fwd:
[----:B------:R-:W-:Y:S01]  /*0000*/  LDC R1, c[0x0][0x28] ;  /* 0x00000a00ff017b82 */ /* 0x000fe20000000800 */
[----:B------:R-:W0:Y:S07]  /*0010*/  S2R R4, SR_TID.X ;  /* 0x0000000000047919 */ /* 0x000e2e0000002100 */
[----:B------:R-:W1:Y:S01]  /*0020*/  S2UR UR11, SR_CTAID.Y ;  /* 0x00000000000b79c3 */ /* 0x000e620000002600 */
[----:B------:R-:W-:Y:S01]  /*0030*/  ULDC.64 UR4, c[0x0][0x240] ;  /* 0x0000900000047ab9 */ /* 0x000fe20000000a00 */
[----:B------:R-:W-:Y:S01]  /*0040*/  ULDC.64 UR16, c[0x0][0x208] ;  /* 0x0000820000107ab9 */ /* 0x000fe20000000a00 */
[----:B------:R-:W2:Y:S05]  /*0050*/  S2R R3, SR_CTAID.X ;  /* 0x0000000000037919 */ /* 0x000eaa0000002500 */
[----:B------:R-:W3:Y:S08]  /*0060*/  LDC.64 R8, c[0x0][0x210] ;  /* 0x00008400ff087b82 */ /* 0x000ef00000000a00 */
[----:B------:R-:W4:Y:S01]  /*0070*/  LDC R35, c[0x0][0x248] ;  /* 0x00009200ff237b82 */ /* 0x000f220000000800 */
[----:B-1----:R-:W-:-:S04]  /*0080*/  UIMAD UR4, UR11, UR4, URZ ;  /* 0x000000040b0472a4 */ /* 0x002fc8000f8e023f */
[----:B------:R-:W-:Y:S01]  /*0090*/  USHF.L.U32 UR6, UR4, 0x1, URZ ;  /* 0x0000000104067899 */ /* 0x000fe2000800063f */
[----:B0-----:R-:W-:-:S04]  /*00a0*/  LOP3.LUT R0, R4, 0x7f, RZ, 0xc0, !PT ;  /* 0x0000007f04007812 */ /* 0x001fc800078ec0ff */
[----:B--2---:R-:W-:-:S05]  /*00b0*/  LEA R0, R3, R0, 0x7 ;  /* 0x0000000003007211 */ /* 0x004fca00078e38ff */
[----:B------:R-:W-:Y:S01]  /*00c0*/  IMAD R2, R0, UR5, RZ ;  /* 0x0000000500027c24 */ /* 0x000fe2000f8e02ff */
[----:B------:R-:W-:Y:S01]  /*00d0*/  UIMAD.WIDE UR4, UR4, 0x2, URZ ;  /* 0x00000002040478a5 */ /* 0x000fe2000f8e023f */
[C---:B----4-:R-:W-:Y:S02]  /*00e0*/  SHF.L.U32 R5, R35.reuse, 0x1, RZ ;  /* 0x0000000123057819 */ /* 0x050fe400000006ff */
[C---:B------:R-:W-:Y:S01]  /*00f0*/  IMAD.HI R6, R2.reuse, 0x2, RZ ;  /* 0x0000000202067827 */ /* 0x040fe200078e02ff */
[----:B------:R-:W-:Y:S02]  /*0100*/  SHF.L.U32 R3, R2, 0x1, RZ ;  /* 0x0000000102037819 */ /* 0x000fe400000006ff */
[----:B------:R-:W-:Y:S02]  /*0110*/  LEA R11, R35, R35, 0x1 ;  /* 0x00000023230b7211 */ /* 0x000fe400078e08ff */
[----:B---3--:R-:W-:Y:S01]  /*0120*/  IADD3 R2, P0, P1, R3, UR6, R8 ;  /* 0x0000000603027c10 */ /* 0x008fe2000f91e008 */
[----:B------:R-:W-:-:S03]  /*0130*/  IMAD R7, R35, 0x12, RZ ;  /* 0x0000001223077824 */ /* 0x000fc600078e02ff */
[----:B------:R-:W-:Y:S01]  /*0140*/  IADD3.X R3, R6, UR5, R9, P0, P1 ;  /* 0x0000000506037c10 */ /* 0x000fe200087e2409 */
[----:B------:R-:W-:Y:S01]  /*0150*/  IMAD R9, R35, 0x14, RZ ;  /* 0x0000001423097824 */ /* 0x000fe200078e02ff */
[-C--:B------:R-:W-:Y:S01]  /*0160*/  IADD3 R6, P6, R5, R2.reuse, RZ ;  /* 0x0000000205067210 */ /* 0x080fe20007fde0ff */
[C---:B------:R-:W-:Y:S01]  /*0170*/  IMAD R17, R35.reuse, 0x6, RZ ;  /* 0x0000000623117824 */ /* 0x040fe200078e02ff */
[CC--:B------:R-:W-:Y:S01]  /*0180*/  LEA R8, P4, R35.reuse, R2.reuse, 0x2 ;  /* 0x0000000223087211 */ /* 0x0c0fe200078810ff */
[----:B------:R-:W-:Y:S01]  /*0190*/  IMAD R25, R35, 0xa, RZ ;  /* 0x0000000a23197824 */ /* 0x000fe200078e02ff */
[-C--:B------:R-:W-:Y:S01]  /*01a0*/  IADD3 R22, P0, R7, R2.reuse, RZ ;  /* 0x0000000207167210 */ /* 0x080fe20007f1e0ff */
[----:B------:R-:W-:Y:S01]  /*01b0*/  IMAD R29, R35, 0xc, RZ ;  /* 0x0000000c231d7824 */ /* 0x000fe200078e02ff */
[-C--:B------:R-:W-:Y:S01]  /*01c0*/  IADD3 R24, P3, R9, R2.reuse, RZ ;  /* 0x0000000209187210 */ /* 0x080fe20007f7e0ff */
[C---:B------:R-:W-:Y:S01]  /*01d0*/  IMAD R33, R35.reuse, 0xe, RZ ;  /* 0x0000000e23217824 */ /* 0x040fe200078e02ff */
[CC--:B------:R-:W-:Y:S01]  /*01e0*/  LEA.HI.X.SX32 R7, R35.reuse, R3.reuse, 0x1, P6 ;  /* 0x0000000323077211 */ /* 0x0c0fe200030f0eff */
[----:B------:R-:W-:Y:S01]  /*01f0*/  IMAD R27, R35, 0x16, RZ ;  /* 0x00000016231b7824 */ /* 0x000fe200078e02ff */
[----:B------:R-:W-:Y:S01]  /*0200*/  LEA.HI.X.SX32 R9, R5, R3, 0x1, P4 ;  /* 0x0000000305097211 */ /* 0x000fe200020f0eff */
[C---:B------:R-:W-:Y:S01]  /*0210*/  IMAD R31, R35.reuse, 0x18, RZ ;  /* 0x00000018231f7824 */ /* 0x040fe200078e02ff */
[C---:B------:R-:W-:Y:S01]  /*0220*/  SHF.L.U32 R13, R35.reuse, 0x2, RZ ;  /* 0x00000002230d7819 */ /* 0x040fe200000006ff */
[C---:B------:R-:W-:Y:S01]  /*0230*/  IMAD R23, R35.reuse, 0x9, RZ ;  /* 0x0000000923177824 */ /* 0x040fe200078e02ff */
[C---:B------:R-:W-:Y:S01]  /*0240*/  LEA R15, R35.reuse, R35, 0x2 ;  /* 0x00000023230f7211 */ /* 0x040fe200078e10ff */
[----:B------:R-:W-:Y:S01]  /*0250*/  IMAD R37, R35, 0x1a, RZ ;  /* 0x0000001a23257824 */ /* 0x000fe200078e02ff */
[-C--:B------:R-:W-:Y:S01]  /*0260*/  IADD3 R10, P5, R17, R2.reuse, RZ ;  /* 0x00000002110a7210 */ /* 0x080fe20007fbe0ff */
[C---:B------:R-:W-:Y:S01]  /*0270*/  IMAD R39, R35.reuse, 0x1c, RZ ;  /* 0x0000001c23277824 */ /* 0x040fe200078e02ff */
[CC--:B------:R-:W-:Y:S01]  /*0280*/  LEA R12, P6, R35.reuse, R2.reuse, 0x3 ;  /* 0x00000002230c7211 */ /* 0x0c0fe200078c18ff */
[----:B------:R-:W-:Y:S01]  /*0290*/  IMAD R41, R35, 0x1e, RZ ;  /* 0x0000001e23297824 */ /* 0x000fe200078e02ff */
[----:B------:R-:W-:-:S02]  /*02a0*/  IADD3 R14, P4, R25, R2, RZ ;  /* 0x00000002190e7210 */ /* 0x000fc40007f9e0ff */
[C---:B------:R-:W-:Y:S02]  /*02b0*/  LEA R19, R35.reuse, -R35, 0x3 ;  /* 0x8000002323137211 */ /* 0x040fe400078e18ff */
[C---:B------:R-:W-:Y:S01]  /*02c0*/  SHF.L.U32 R21, R35.reuse, 0x3, RZ ;  /* 0x0000000323157819 */ /* 0x040fe200000006ff */
[----:B------:R-:W-:Y:S01]  /*02d0*/  IMAD R5, R35, 0xb, RZ ;  /* 0x0000000b23057824 */ /* 0x000fe200078e02ff */
[-C--:B------:R-:W-:Y:S01]  /*02e0*/  LEA.HI.X.SX32 R11, R11, R3.reuse, 0x1, P5 ;  /* 0x000000030b0b7211 */ /* 0x080fe200028f0eff */
[----:B------:R0:W2:Y:S01]  /*02f0*/  LDG.E.U16 R34, desc[UR16][R2.64] ;  /* 0x0000001002227981 */ /* 0x0000a2000c1e1500 */
[-C--:B------:R-:W-:Y:S02]  /*0300*/  LEA.HI.X.SX32 R13, R13, R3.reuse, 0x1, P6 ;  /* 0x000000030d0d7211 */ /* 0x080fe400030f0eff */
[----:B------:R-:W-:Y:S01]  /*0310*/  LEA.HI.X.SX32 R15, R15, R3, 0x1, P4 ;  /* 0x000000030f0f7211 */ /* 0x000fe200020f0eff */
[----:B------:R-:W3:Y:S01]  /*0320*/  LDG.E.U16 R6, desc[UR16][R6.64] ;  /* 0x0000001006067981 */ /* 0x000ee2000c1e1500 */
[----:B------:R-:W-:-:S02]  /*0330*/  IADD3 R16, P5, R29, R2, RZ ;  /* 0x000000021d107210 */ /* 0x000fc40007fbe0ff */
[-C--:B------:R-:W-:Y:S01]  /*0340*/  IADD3 R18, P6, R33, R2.reuse, RZ ;  /* 0x0000000221127210 */ /* 0x080fe20007fde0ff */
[----:B------:R-:W4:Y:S01]  /*0350*/  LDG.E.U16 R8, desc[UR16][R8.64] ;  /* 0x0000001008087981 */ /* 0x000f22000c1e1500 */
[-C--:B------:R-:W-:Y:S02]  /*0360*/  LEA R20, P4, R35, R2.reuse, 0x4 ;  /* 0x0000000223147211 */ /* 0x080fe400078820ff */
[-C--:B------:R-:W-:Y:S01]  /*0370*/  IADD3 R26, P2, R27, R2.reuse, RZ ;  /* 0x000000021b1a7210 */ /* 0x080fe20007f5e0ff */
[----:B------:R-:W5:Y:S01]  /*0380*/  LDG.E.U16 R10, desc[UR16][R10.64] ;  /* 0x000000100a0a7981 */ /* 0x000f62000c1e1500 */
[----:B------:R-:W-:Y:S01]  /*0390*/  IADD3 R28, P1, R31, R2, RZ ;  /* 0x000000021f1c7210 */ /* 0x000fe20007f3e0ff */
[----:B------:R-:W-:Y:S01]  /*03a0*/  IMAD R31, R35, 0xd, RZ ;  /* 0x0000000d231f7824 */ /* 0x000fe200078e02ff */
[-C--:B------:R-:W-:Y:S01]  /*03b0*/  LEA.HI.X.SX32 R17, R17, R3.reuse, 0x1, P5 ;  /* 0x0000000311117211 */ /* 0x080fe200028f0eff */
[----:B------:R-:W5:Y:S01]  /*03c0*/  LDG.E.U16 R12, desc[UR16][R12.64] ;  /* 0x000000100c0c7981 */ /* 0x000f62000c1e1500 */
[----:B------:R-:W-:-:S02]  /*03d0*/  LEA.HI.X.SX32 R19, R19, R3, 0x1, P6 ;  /* 0x0000000313137211 */ /* 0x000fc400030f0eff */
[-C--:B------:R-:W-:Y:S01]  /*03e0*/  LEA.HI.X.SX32 R21, R21, R3.reuse, 0x1, P4 ;  /* 0x0000000315157211 */ /* 0x080fe200020f0eff */
[----:B------:R-:W5:Y:S01]  /*03f0*/  LDG.E.U16 R14, desc[UR16][R14.64] ;  /* 0x000000100e0e7981 */ /* 0x000f62000c1e1500 */
[-C--:B------:R-:W-:Y:S02]  /*0400*/  IADD3 R30, P5, R37, R2.reuse, RZ ;  /* 0x00000002251e7210 */ /* 0x080fe40007fbe0ff */
[-C--:B------:R-:W-:Y:S01]  /*0410*/  IADD3 R32, P6, R39, R2.reuse, RZ ;  /* 0x0000000227207210 */ /* 0x080fe20007fde0ff */
[----:B------:R-:W3:Y:S01]  /*0420*/  LDG.E.U16 R20, desc[UR16][R20.64] ;  /* 0x0000001014147981 */ /* 0x000ee2000c1e1500 */
[----:B------:R-:W-:Y:S02]  /*0430*/  LEA.HI.X.SX32 R23, R23, R3, 0x1, P0 ;  /* 0x0000000317177211 */ /* 0x000fe400000f0eff */
[----:B0-----:R-:W-:Y:S01]  /*0440*/  IADD3 R2, P4, R41, R2, RZ ;  /* 0x0000000229027210 */ /* 0x001fe20007f9e0ff */
[----:B------:R-:W5:Y:S01]  /*0450*/  LDG.E.U16 R16, desc[UR16][R16.64] ;  /* 0x0000001010107981 */ /* 0x000f62000c1e1500 */
[----:B------:R-:W-:-:S02]  /*0460*/  LEA R35, R35, -R35, 0x4 ;  /* 0x8000002323237211 */ /* 0x000fc400078e20ff */
[-C--:B------:R-:W-:Y:S01]  /*0470*/  LEA.HI.X.SX32 R25, R25, R3.reuse, 0x1, P3 ;  /* 0x0000000319197211 */ /* 0x080fe200018f0eff */
[----:B------:R-:W4:Y:S01]  /*0480*/  LDG.E.U16 R22, desc[UR16][R22.64] ;  /* 0x0000001016167981 */ /* 0x000f22000c1e1500 */
[-C--:B------:R-:W-:Y:S02]  /*0490*/  LEA.HI.X.SX32 R27, R5, R3.reuse, 0x1, P2 ;  /* 0x00000003051b7211 */ /* 0x080fe400010f0eff */
[-C--:B------:R-:W-:Y:S01]  /*04a0*/  LEA.HI.X.SX32 R29, R29, R3.reuse, 0x1, P1 ;  /* 0x000000031d1d7211 */ /* 0x080fe200008f0eff */
[----:B------:R-:W5:Y:S01]  /*04b0*/  LDG.E.U16 R24, desc[UR16][R24.64] ;  /* 0x0000001018187981 */ /* 0x000f62000c1e1500 */
[-C--:B------:R-:W-:Y:S02]  /*04c0*/  LEA.HI.X.SX32 R31, R31, R3.reuse, 0x1, P5 ;  /* 0x000000031f1f7211 */ /* 0x080fe400028f0eff */
[-C--:B------:R-:W-:Y:S01]  /*04d0*/  LEA.HI.X.SX32 R33, R33, R3.reuse, 0x1, P6 ;  /* 0x0000000321217211 */ /* 0x080fe200030f0eff */
[----:B------:R-:W5:Y:S01]  /*04e0*/  LDG.E.U16 R26, desc[UR16][R26.64] ;  /* 0x000000101a1a7981 */ /* 0x000f62000c1e1500 */
[----:B------:R-:W-:-:S03]  /*04f0*/  LEA.HI.X.SX32 R3, R35, R3, 0x1, P4 ;  /* 0x0000000323037211 */ /* 0x000fc600020f0eff */
[----:B------:R-:W5:Y:S04]  /*0500*/  LDG.E.U16 R28, desc[UR16][R28.64] ;  /* 0x000000101c1c7981 */ /* 0x000f68000c1e1500 */
[----:B------:R-:W5:Y:S04]  /*0510*/  LDG.E.U16 R30, desc[UR16][R30.64] ;  /* 0x000000101e1e7981 */ /* 0x000f68000c1e1500 */
[----:B------:R-:W5:Y:S04]  /*0520*/  LDG.E.U16 R32, desc[UR16][R32.64] ;  /* 0x0000001020207981 */ /* 0x000f68000c1e1500 */
[----:B------:R-:W5:Y:S04]  /*0530*/  LDG.E.U16 R19, desc[UR16][R18.64] ;  /* 0x0000001012137981 */ /* 0x000f68000c1e1500 */
[----:B------:R0:W5:Y:S01]  /*0540*/  LDG.E.U16 R3, desc[UR16][R2.64] ;  /* 0x0000001002037981 */ /* 0x000162000c1e1500 */
[----:B------:R-:W1:Y:S08]  /*0550*/  S2UR UR10, SR_CgaCtaId ;  /* 0x00000000000a79c3 */ /* 0x000e700000008800 */
[----:B0-----:R-:W0:Y:S01]  /*0560*/  LDC R2, c[0x0][0x280] ;  /* 0x0000a000ff027b82 */ /* 0x001e220000000800 */
[C---:B------:R-:W-:Y:S01]  /*0570*/  SHF.L.U32 R5, R4.reuse, 0x1, RZ ;  /* 0x0000000104057819 */ /* 0x040fe200000006ff */
[----:B------:R-:W-:Y:S01]  /*0580*/  UMOV UR4, 0x400 ;  /* 0x0000040000047882 */ /* 0x000fe20000000000 */
[----:B------:R-:W-:-:S02]  /*0590*/  LOP3.LUT R36, R4, 0x40, RZ, 0xc0, !PT ;  /* 0x0000004004247812 */ /* 0x000fc400078ec0ff */
[----:B------:R-:W-:-:S04]  /*05a0*/  LOP3.LUT R7, R5, 0x7e, RZ, 0xc0, !PT ;  /* 0x0000007e05077812 */ /* 0x000fc800078ec0ff */
[----:B------:R-:W-:Y:S01]  /*05b0*/  LEA R7, R36, R7, 0x5 ;  /* 0x0000000724077211 */ /* 0x000fe200078e28ff */
[----:B-1----:R-:W-:-:S03]  /*05c0*/  ULEA UR10, UR10, UR4, 0x18 ;  /* 0x000000040a0a7291 */ /* 0x002fc6000f8ec03f */
[C---:B------:R-:W-:Y:S02]  /*05d0*/  LOP3.LUT R9, R7.reuse, 0x10, RZ, 0x3c, !PT ;  /* 0x0000001007097812 */ /* 0x040fe400078e3cff */
[C---:B------:R-:W-:Y:S02]  /*05e0*/  LOP3.LUT R11, R7.reuse, 0x20, RZ, 0x3c, !PT ;  /* 0x00000020070b7812 */ /* 0x040fe400078e3cff */
[C---:B------:R-:W-:Y:S02]  /*05f0*/  LOP3.LUT R13, R7.reuse, 0x30, RZ, 0x3c, !PT ;  /* 0x00000030070d7812 */ /* 0x040fe400078e3cff */
[----:B0-----:R-:W-:Y:S02]  /*0600*/  ISETP.GE.AND P0, PT, R2, 0x1, PT ;  /* 0x000000010200780c */ /* 0x001fe40003f06270 */
[C---:B------:R-:W-:Y:S02]  /*0610*/  LOP3.LUT R15, R7.reuse, 0x40, RZ, 0x3c, !PT ;  /* 0x00000040070f7812 */ /* 0x040fe400078e3cff */
[----:B------:R-:W-:-:S02]  /*0620*/  LOP3.LUT R17, R7, 0x50, RZ, 0x3c, !PT ;  /* 0x0000005007117812 */ /* 0x000fc400078e3cff */
[----:B------:R-:W-:Y:S02]  /*0630*/  LOP3.LUT R21, R7, 0x60, RZ, 0x3c, !PT ;  /* 0x0000006007157812 */ /* 0x000fe400078e3cff */
[----:B------:R-:W-:Y:S02]  /*0640*/  CS2R R64, SRZ ;  /* 0x0000000000407805 */ /* 0x000fe4000001ff00 */
[----:B------:R-:W-:Y:S02]  /*0650*/  MOV R23, 0x3f800000 ;  /* 0x3f80000000177802 */ /* 0x000fe40000000f00 */
[----:B------:R-:W-:Y:S02]  /*0660*/  CS2R R66, SRZ ;  /* 0x0000000000427805 */ /* 0x000fe4000001ff00 */
[----:B------:R-:W-:Y:S02]  /*0670*/  MOV R18, 0xff800000 ;  /* 0xff80000000127802 */ /* 0x000fe40000000f00 */
[----:B------:R-:W-:-:S02]  /*0680*/  CS2R R68, SRZ ;  /* 0x0000000000447805 */ /* 0x000fc4000001ff00 */
[----:B------:R-:W-:Y:S02]  /*0690*/  MOV R48, 0xff800000 ;  /* 0xff80000000307802 */ /* 0x000fe40000000f00 */
        /* <DEDUP_REMOVED lines=9> */
[----:B------:R-:W-:Y:S01]  /*0730*/  MOV R74, 0x3f800000 ;  /* 0x3f800000004a7802 */ /* 0x000fe20000000f00 */
[----:B--2---:R-:W-:Y:S04]  /*0740*/  STS.U16 [R7+UR10], R34 ;  /* 0x0000002207007988 */ /* 0x004fe8000800040a */
[----:B---3--:R-:W-:Y:S04]  /*0750*/  STS.U16 [R7+UR10+0x400], R20 ;  /* 0x0004001407007988 */ /* 0x008fe8000800040a */
[----:B------:R0:W-:Y:S04]  /*0760*/  STS.U16 [R9+UR10+0x80], R6 ;  /* 0x0000800609007988 */ /* 0x0001e8000800040a */
[----:B----4-:R-:W-:Y:S04]  /*0770*/  STS.U16 [R9+UR10+0x480], R22 ;  /* 0x0004801609007988 */ /* 0x010fe8000800040a */
[----:B------:R-:W-:Y:S01]  /*0780*/  STS.U16 [R11+UR10+0x100], R8 ;  /* 0x000100080b007988 */ /* 0x000fe2000800040a */
[----:B0-----:R-:W-:-:S03]  /*0790*/  LOP3.LUT R6, R7, 0x70, RZ, 0x3c, !PT ;  /* 0x0000007007067812 */ /* 0x001fc600078e3cff */
[----:B-----5:R-:W-:Y:S04]  /*07a0*/  STS.U16 [R11+UR10+0x500], R24 ;  /* 0x000500180b007988 */ /* 0x020fe8000800040a */
[----:B------:R-:W-:Y:S04]  /*07b0*/  STS.U16 [R13+UR10+0x180], R10 ;  /* 0x0001800a0d007988 */ /* 0x000fe8000800040a */
        /* <DEDUP_REMOVED lines=8> */
[----:B------:R0:W-:Y:S02]  /*0840*/  STS.U16 [R6+UR10+0x780], R3 ;  /* 0x0007800306007988 */ /* 0x0001e4000800040a */
[----:B0-----:R-:W-:Y:S01]  /*0850*/  LOP3.LUT R3, R4, 0xf, RZ, 0xc0, !PT ;  /* 0x0000000f04037812 */ /* 0x001fe200078ec0ff */
[----:B------:R-:W-:Y:S06]  /*0860*/  @!P0 BRA `(.L_x_0) ;  /* 0x00000018007c8947 */ /* 0x000fec0003800000 */
[----:B------:R-:W0:Y:S01]  /*0870*/  LDC.64 R18, c[0x0][0x250] ;  /* 0x00009400ff127b82 */ /* 0x000e220000000a00 */
[----:B------:R-:W-:Y:S01]  /*0880*/  ULDC UR4, c[0x0][0x258] ;  /* 0x0000960000047ab9 */ /* 0x000fe20000000800 */
[----:B------:R-:W-:Y:S01]  /*0890*/  ISETP.NE.U32.AND P0, PT, R36, RZ, PT ;  /* 0x000000ff2400720c */ /* 0x000fe20003f05070 */
[----:B------:R-:W-:Y:S01]  /*08a0*/  IMAD R7, R3, UR4, RZ ;  /* 0x0000000403077c24 */ /* 0x000fe2000f8e02ff */
[----:B------:R-:W-:Y:S01]  /*08b0*/  ULDC.64 UR4, c[0x0][0x218] ;  /* 0x0000860000047ab9 */ /* 0x000fe20000000a00 */
[----:B------:R-:W-:Y:S01]  /*08c0*/  UIADD3 UR6, UR10, 0x1000, URZ ;  /* 0x000010000a067890 */ /* 0x000fe2000fffe03f */
[----:B------:R-:W-:Y:S01]  /*08d0*/  SEL R8, RZ, 0x90, !P0 ;  /* 0x00000090ff087807 */ /* 0x000fe20004000000 */
[----:B------:R-:W-:Y:S01]  /*08e0*/  USHF.R.U32.HI UR7, URZ, 0x4, UR10 ;  /* 0x000000043f077899 */ /* 0x000fe2000801160a */
[----:B------:R-:W1:Y:S01]  /*08f0*/  LDC.64 R20, c[0x0][0x260] ;  /* 0x00009800ff147b82 */ /* 0x000e620000000a00 */
[C---:B------:R-:W-:Y:S01]  /*0900*/  SHF.L.U32 R9, R7.reuse, 0x1, RZ ;  /* 0x0000000107097819 */ /* 0x040fe200000006ff */
[----:B------:R-:W-:Y:S01]  /*0910*/  IMAD.HI R7, R7, 0x2, RZ ;  /* 0x0000000207077827 */ /* 0x000fe200078e02ff */
[----:B------:R-:W-:Y:S01]  /*0920*/  LOP3.LUT R3, R8, 0x7e, R5, 0x78, !PT ;  /* 0x0000007e08037812 */ /* 0x000fe200078e7805 */
[----:B------:R-:W-:Y:S01]  /*0930*/  USHF.R.U32.HI UR8, URZ, 0x4, UR6 ;  /* 0x000000043f087899 */ /* 0x000fe20008011606 */
[----:B------:R-:W-:Y:S01]  /*0940*/  LOP3.LUT R8, R4, 0x1f, RZ, 0xc0, !PT ;  /* 0x0000001f04087812 */ /* 0x000fe200078ec0ff */
[----:B------:R-:W-:Y:S01]  /*0950*/  USGXT.U32 UR6, UR7, 0xe ;  /* 0x0000000e0706789a */ /* 0x000fe20008000000 */
[----:B------:R-:W-:Y:S01]  /*0960*/  MOV R73, 0xff800000 ;  /* 0xff80000000497802 */ /* 0x000fe20000000f00 */
[----:B------:R-:W2:Y:S01]  /*0970*/  LDC R12, c[0x0][0x268] ;  /* 0x00009a00ff0c7b82 */ /* 0x000ea20000000800 */
[----:B------:R-:W-:Y:S01]  /*0980*/  USGXT.U32 UR8, UR8, 0xe ;  /* 0x0000000e0808789a */ /* 0x000fe20008000000 */
[----:B------:R-:W-:-:S02]  /*0990*/  MOV R23, 0x3f800000 ;  /* 0x3f80000000177802 */ /* 0x000fc40000000f00 */
[----:B------:R-:W-:Y:S02]  /*09a0*/  CS2R R64, SRZ ;  /* 0x0000000000407805 */ /* 0x000fe4000001ff00 */
[----:B------:R-:W-:Y:S02]  /*09b0*/  MOV R72, 0x3f800000 ;  /* 0x3f80000000487802 */ /* 0x000fe40000000f00 */
[----:B------:R-:W-:Y:S02]  /*09c0*/  CS2R R66, SRZ ;  /* 0x0000000000427805 */ /* 0x000fe4000001ff00 */
[----:B------:R-:W-:Y:S02]  /*09d0*/  MOV R75, 0x3f800000 ;  /* 0x3f800000004b7802 */ /* 0x000fe40000000f00 */
[----:B------:R-:W-:Y:S01]  /*09e0*/  CS2R R68, SRZ ;  /* 0x0000000000447805 */ /* 0x000fe2000001ff00 */
[----:B0-----:R-:W-:Y:S01]  /*09f0*/  IMAD R18, R18, UR11, RZ ;  /* 0x0000000b12127c24 */ /* 0x001fe2000f8e02ff */
[----:B------:R-:W-:-:S02]  /*0a00*/  MOV R74, 0x3f800000 ;  /* 0x3f800000004a7802 */ /* 0x000fc40000000f00 */
[----:B------:R-:W-:Y:S02]  /*0a10*/  CS2R R70, SRZ ;  /* 0x0000000000467805 */ /* 0x000fe4000001ff00 */
[----:B------:R-:W-:Y:S02]  /*0a20*/  MOV R22, 0xff800000 ;  /* 0xff80000000167802 */ /* 0x000fe40000000f00 */
[----:B------:R-:W-:Y:S02]  /*0a30*/  CS2R R56, SRZ ;  /* 0x0000000000387805 */ /* 0x000fe4000001ff00 */
[C---:B------:R-:W-:Y:S01]  /*0a40*/  SHF.L.U32 R6, R18.reuse, 0x1, RZ ;  /* 0x0000000112067819 */ /* 0x040fe200000006ff */
[----:B------:R-:W-:Y:S01]  /*0a50*/  IMAD.HI R18, R18, 0x2, RZ ;  /* 0x0000000212127827 */ /* 0x000fe200078e02ff */
[----:B------:R-:W-:Y:S01]  /*0a60*/  CS2R R58, SRZ ;  /* 0x00000000003a7805 */ /* 0x000fe2000001ff00 */
[----:B------:R-:W-:Y:S01]  /*0a70*/  UMOV UR9, URZ ;  /* 0x0000003f00097c82 */ /* 0x000fe20008000000 */
[----:B------:R-:W-:Y:S01]  /*0a80*/  IADD3 R17, P0, P1, R9, UR4, R6 ;  /* 0x0000000409117c10 */ /* 0x000fe2000f91e006 */
[----:B-1----:R-:W-:Y:S01]  /*0a90*/  IMAD R20, R20, UR11, RZ ;  /* 0x0000000b14147c24 */ /* 0x002fe2000f8e02ff */
[--C-:B------:R-:W-:Y:S01]  /*0aa0*/  SHF.R.U32.HI R6, RZ, 0x4, R4.reuse ;  /* 0x00000004ff067819 */ /* 0x100fe20000011604 */
[----:B------:R-:W-:Y:S01]  /*0ab0*/  IMAD R9, R8, R21, RZ ;  /* 0x0000001508097224 */ /* 0x000fe200078e02ff */
[----:B------:R-:W-:-:S02]  /*0ac0*/  SHF.R.U32.HI R4, RZ, 0x5, R4 ;  /* 0x00000005ff047819 */ /* 0x000fc40000011604 */
[----:B------:R-:W-:Y:S02]  /*0ad0*/  CS2R R60, SRZ ;  /* 0x00000000003c7805 */ /* 0x000fe4000001ff00 */
[----:B------:R-:W-:Y:S02]  /*0ae0*/  SGXT.U32 R6, R6, 0x3 ;  /* 0x000000030606781a */ /* 0x000fe40000000000 */
[----:B------:R-:W-:Y:S02]  /*0af0*/  CS2R R62, SRZ ;  /* 0x00000000003e7805 */ /* 0x000fe4000001ff00 */
[----:B------:R-:W-:Y:S01]  /*0b00*/  SGXT.U32 R4, R4, 0x2 ;  /* 0x000000020404781a */ /* 0x000fe20000000000 */
[----:B------:R-:W-:Y:S01]  /*0b10*/  UMOV UR12, 0x80 ;  /* 0x00000080000c7882 */ /* 0x000fe20000000000 */
[----:B------:R-:W-:Y:S01]  /*0b20*/  IADD3.X R15, R7, UR5, R18, P0, P1 ;  /* 0x00000005070f7c10 */ /* 0x000fe200087e2412 */
[----:B------:R-:W-:Y:S01]  /*0b30*/  IMAD R6, R6, R19, RZ ;  /* 0x0000001306067224 */ /* 0x000fe200078e02ff */
[----:B------:R-:W-:Y:S01]  /*0b40*/  SHF.L.U32 R5, R20, 0x1, RZ ;  /* 0x0000000114057819 */ /* 0x000fe200000006ff */
[----:B--2---:R-:W-:Y:S01]  /*0b50*/  IMAD R7, R4, R12, RZ ;  /* 0x0000000c04077224 */ /* 0x004fe200078e02ff */
[----:B------:R-:W-:Y:S01]  /*0b60*/  SHF.L.U32 R10, R9, 0x1, RZ ;  /* 0x00000001090a7819 */ /* 0x000fe200000006ff */
[----:B------:R-:W-:Y:S01]  /*0b70*/  ULDC.64 UR4, c[0x0][0x220] ;  /* 0x0000880000047ab9 */ /* 0x000fe20000000a00 */
[C---:B------:R-:W-:Y:S01]  /*0b80*/  LEA R8, R19.reuse, R6, 0x3 ;  /* 0x0000000613087211 */ /* 0x040fe200078e18ff */
[----:B------:R-:W-:Y:S01]  /*0b90*/  IMAD.HI R20, R20, 0x2, RZ ;  /* 0x0000000214147827 */ /* 0x000fe200078e02ff */
[----:B------:R-:W-:Y:S01]  /*0ba0*/  LEA R11, R12, R7, 0x2 ;  /* 0x000000070c0b7211 */ /* 0x000fe200078e10ff */
[----:B------:R-:W-:Y:S01]  /*0bb0*/  UMOV UR13, 0x40000040 ;  /* 0x40000040000d7882 */ /* 0x000fe20000000000 */
[----:B------:R-:W-:Y:S01]  /*0bc0*/  LEA R4, R19, R8, 0x3 ;  /* 0x0000000813047211 */ /* 0x000fe200078e18ff */
[----:B------:R-:W-:Y:S01]  /*0bd0*/  IMAD.HI R9, R9, 0x2, RZ ;  /* 0x0000000209097827 */ /* 0x000fe200078e02ff */
[----:B------:R-:W-:Y:S01]  /*0be0*/  IADD3 R13, P4, P5, R10, UR4, R5 ;  /* 0x000000040a0d7c10 */ /* 0x000fe2000fd9e005 */
[----:B------:R-:W-:Y:S01]  /*0bf0*/  UMOV UR4, 0xfffffffe ;  /* 0xfffffffe00047882 */ /* 0x000fe20000000000 */
[----:B------:R-:W-:Y:S01]  /*0c00*/  LEA R5, R19, R4, 0x3 ;  /* 0x0000000413057211 */ /* 0x000fe200078e18ff */
[----:B------:R-:W-:Y:S01]  /*0c10*/  UMOV UR7, URZ ;  /* 0x0000003f00077c82 */ /* 0x000fe20008000000 */
[----:B------:R-:W-:Y:S01]  /*0c20*/  LEA R88, P2, R4, R17, 0x1 ;  /* 0x0000001104587211 */ /* 0x000fe200078408ff */
[----:B------:R-:W-:Y:S01]  /*0c30*/  UIADD3.64 UR12, UR6, UR12, URZ ;  /* 0x0000000c060c7297 */ /* 0x000fe2000fffe03f */
[----:B------:R-:W-:Y:S01]  /*0c40*/  LEA R18, R12, R11, 0x2 ;  /* 0x0000000b0c127211 */ /* 0x000fe200078e10ff */
[----:B------:R-:W-:Y:S01]  /*0c50*/  UMOV UR22, UR8 ;  /* 0x0000000800167c82 */ /* 0x000fe20008000000 */
[-C--:B------:R-:W-:Y:S01]  /*0c60*/  LEA R90, P1, R8, R17.reuse, 0x1 ;  /* 0x00000011085a7211 */ /* 0x080fe200078208ff */
[----:B------:R-:W-:Y:S01]  /*0c70*/  UMOV UR23, 0xc0000010 ;  /* 0xc000001000177882 */ /* 0x000fe20000000000 */
[-C--:B------:R-:W-:Y:S01]  /*0c80*/  LEA R92, P0, R6, R17.reuse, 0x1 ;  /* 0x00000011065c7211 */ /* 0x080fe200078008ff */
[----:B------:R-:W-:Y:S01]  /*0c90*/  UMOV UR18, UR8 ;  /* 0x0000000800127c82 */ /* 0x000fe20008000000 */
[----:B------:R-:W-:Y:S01]  /*0ca0*/  LEA R16, P3, R5, R17, 0x1 ;  /* 0x0000001105107211 */ /* 0x000fe200078608ff */
[----:B------:R-:W-:Y:S01]  /*0cb0*/  UMOV UR19, 0x80000020 ;  /* 0x8000002000137882 */ /* 0x000fe20000000000 */
[----:B------:R-:W-:-:S02]  /*0cc0*/  LEA.HI.X.SX32 R89, R4, R15, 0x1, P2 ;  /* 0x0000000f04597211 */ /* 0x000fc400010f0eff */
[----:B------:R-:W-:Y:S02]  /*0cd0*/  LEA R4, R12, R18, 0x2 ;  /* 0x000000120c047211 */ /* 0x000fe400078e10ff */
[-C--:B------:R-:W-:Y:S02]  /*0ce0*/  LEA.HI.X.SX32 R91, R8, R15.reuse, 0x1, P1 ;  /* 0x0000000f085b7211 */ /* 0x080fe400008f0eff */
[----:B------:R-:W-:Y:S02]  /*0cf0*/  LEA.HI.X.SX32 R93, R6, R15, 0x1, P0 ;  /* 0x0000000f065d7211 */ /* 0x000fe400000f0eff */
[----:B------:R-:W-:Y:S01]  /*0d00*/  IADD3.X R9, R9, UR5, R20, P4, P5 ;  /* 0x0000000509097c10 */ /* 0x000fe2000a7ea414 */
[----:B------:R-:W-:Y:S01]  /*0d10*/  UMOV UR5, 0x7fffffdf ;  /* 0x7fffffdf00057882 */ /* 0x000fe20000000000 */
[----:B------:R-:W-:Y:S01]  /*0d20*/  LEA R12, P1, R11, R13, 0x1 ;  /* 0x0000000d0b0c7211 */ /* 0x000fe200078208ff */
[----:B------:R-:W-:Y:S01]  /*0d30*/  UIADD3.64 UR26, UR8, -UR4, URZ ;  /* 0x80000004081a7297 */ /* 0x000fe2000fffe03f */
[----:B------:R-:W-:-:S02]  /*0d40*/  LEA.HI.X.SX32 R17, R5, R15, 0x1, P3 ;  /* 0x0000000f05117211 */ /* 0x000fc400018f0eff */
[-C--:B------:R-:W-:Y:S01]  /*0d50*/  LEA R14, P0, R7, R13.reuse, 0x1 ;  /* 0x0000000d070e7211 */ /* 0x080fe200078008ff */
[----:B------:R-:W-:Y:S01]  /*0d60*/  UMOV UR4, URZ ;  /* 0x0000003f00047c82 */ /* 0x000fe20008000000 */
[-C--:B------:R-:W-:Y:S01]  /*0d70*/  LEA R10, P2, R18, R13.reuse, 0x1 ;  /* 0x0000000d120a7211 */ /* 0x080fe200078408ff */
[----:B------:R-:W-:Y:S01]  /*0d80*/  ULDC UR9, c[0x0][0x238] ;  /* 0x00008e0000097ab9 */ /* 0x000fe20000000800 */
[----:B------:R-:W-:Y:S02]  /*0d90*/  LEA R8, P3, R4, R13, 0x1 ;  /* 0x0000000d04087211 */ /* 0x000fe400078608ff */
[-C--:B------:R-:W-:Y:S02]  /*0da0*/  LEA.HI.X.SX32 R13, R11, R9.reuse, 0x1, P1 ;  /* 0x000000090b0d7211 */ /* 0x080fe400008f0eff */
[-C--:B------:R-:W-:Y:S02]  /*0db0*/  LEA.HI.X.SX32 R15, R7, R9.reuse, 0x1, P0 ;  /* 0x00000009070f7211 */ /* 0x080fe400000f0eff */
[----:B------:R-:W-:-:S02]  /*0dc0*/  LEA.HI.X.SX32 R11, R18, R9, 0x1, P2 ;  /* 0x00000009120b7211 */ /* 0x000fc400010f0eff */
[----:B------:R-:W-:Y:S02]  /*0dd0*/  LEA.HI.X.SX32 R9, R4, R9, 0x1, P3 ;  /* 0x0000000904097211 */ /* 0x000fe400018f0eff */
[----:B------:R-:W-:Y:S02]  /*0de0*/  MOV R6, RZ ;  /* 0x000000ff00067202 */ /* 0x000fe40000000f00 */
[----:B------:R-:W-:Y:S02]  /*0df0*/  MOV R20, RZ ;  /* 0x000000ff00147202 */ /* 0x000fe40000000f00 */
[----:B------:R-:W-:Y:S02]  /*0e00*/  MOV R5, 0xff800000 ;  /* 0xff80000000057802 */ /* 0x000fe40000000f00 */
[----:B------:R-:W-:Y:S02]  /*0e10*/  MOV R4, 0xff800000 ;  /* 0xff80000000047802 */ /* 0x000fe40000000f00 */
[----:B------:R-:W-:-:S07]  /*0e20*/  LOP3.LUT R7, R3, 0x20, RZ, 0x3c, !PT ;  /* 0x0000002003077812 */ /* 0x000fce00078e3cff */
.L_x_1:
[----:B------:R-:W-:-:S04]  /*0e30*/  IMAD.WIDE R76, R6, 0x2, R88 ;  /* 0x00000002064c7825 */ /* 0x000fc800078e0258 */
[C---:B------:R-:W-:Y:S02]  /*0e40*/  IMAD.WIDE R78, R6.reuse, 0x2, R16 ;  /* 0x00000002064e7825 */ /* 0x040fe400078e0210 */
[----:B------:R-:W2:Y:S02]  /*0e50*/  LDG.E.U16 R76, desc[UR16][R76.64] ;  /* 0x000000104c4c7981 */ /* 0x000ea4000c1e1500 */
[C---:B------:R-:W-:Y:S02]  /*0e60*/  IMAD.WIDE R24, R6.reuse, 0x2, R92 ;  /* 0x0000000206187825 */ /* 0x040fe400078e025c */
[----:B------:R-:W3:Y:S02]  /*0e70*/  LDG.E.U16 R78, desc[UR16][R78.64] ;  /* 0x000000104e4e7981 */ /* 0x000ee4000c1e1500 */
[----:B------:R-:W-:Y:S02]  /*0e80*/  IMAD.WIDE R26, R6, 0x2, R90 ;  /* 0x00000002061a7825 */ /* 0x000fe400078e025a */
[----:B------:R-:W4:Y:S04]  /*0e90*/  LDG.E.U16 R18, desc[UR16][R24.64] ;  /* 0x0000001018127981 */ /* 0x000f28000c1e1500 */
[----:B------:R-:W5:Y:S01]  /*0ea0*/  LDG.E.U16 R80, desc[UR16][R26.64] ;  /* 0x000000101a507981 */ /* 0x000f62000c1e1500 */
[----:B------:R-:W-:Y:S06]  /*0eb0*/  BAR.SYNC.DEFER_BLOCKING 0x0 ;  /* 0x0000000000007b1d */ /* 0x000fec0000010000 */
[----:B------:R-:W-:Y:S01]  /*0ec0*/  UMOV UR20, UR6 ;  /* 0x0000000600147c82 */ /* 0x000fe20008000000 */
[----:B------:R-:W-:Y:S01]  /*0ed0*/  UMOV UR21, 0x40000040 ;  /* 0x4000004000157882 */ /* 0x000fe20000000000 */
[----:B------:R-:W-:Y:S01]  /*0ee0*/  UMOV UR14, UR22 ;  /* 0x00000016000e7c82 */ /* 0x000fe20008000000 */
[----:B------:R-:W-:Y:S01]  /*0ef0*/  UMOV UR15, UR23 ;  /* 0x00000017000f7c82 */ /* 0x000fe20008000000 */
[----:B------:R-:W-:-:S04]  /*0f00*/  IMAD.WIDE R84, R20, 0x2, R14 ;  /* 0x0000000214547825 */ /* 0x000fc800078e020e */
[C---:B------:R-:W-:Y:S01]  /*0f10*/  IMAD.WIDE R82, R20.reuse, 0x2, R10 ;  /* 0x0000000214527825 */ /* 0x040fe200078e020a */
[----:B--2---:R0:W-:Y:S04]  /*0f20*/  STS.U16 [R3+UR10+0x1200], R76 ;  /* 0x0012004c03007988 */ /* 0x0041e8000800040a */
[----:B---3--:R-:W-:Y:S04]  /*0f30*/  STS.U16 [R3+UR10+0x1300], R78 ;  /* 0x0013004e03007988 */ /* 0x008fe8000800040a */
[----:B----4-:R-:W-:Y:S04]  /*0f40*/  STS.U16 [R3+UR10+0x1000], R18 ;  /* 0x0010001203007988 */ /* 0x010fe8000800040a */
[----:B-----5:R1:W-:Y:S01]  /*0f50*/  STS.U16 [R3+UR10+0x1100], R80 ;  /* 0x0011005003007988 */ /* 0x0203e2000800040a */
[----:B------:R2:W-:Y:S06]  /*0f60*/  MEMBAR.ALL.CTA ;  /* 0x0000000000007992 */ /* 0x0005ec0000008000 */
[----:B--2---:R-:W2:Y:S02]  /*0f70*/  FENCE.VIEW.ASYNC.S ;  /* 0x00000000000073c6 */ /* 0x004ea40000000000 */
[----:B--2---:R-:W-:Y:S01]  /*0f80*/  BAR.SYNC.DEFER_BLOCKING 0x0 ;  /* 0x0000000000007b1d */ /* 0x004fe20000010000 */
[----:B0-----:R-:W-:-:S04]  /*0f90*/  IMAD.WIDE R76, R20, 0x2, R12 ;  /* 0x00000002144c7825 */ /* 0x001fc800078e020c */
[----:B-1----:R-:W-:Y:S01]  /*0fa0*/  IMAD.WIDE R80, R20, 0x2, R8 ;  /* 0x0000000214507825 */ /* 0x002fe200078e0208 */
[----:B------:R-:W-:Y:S01]  /*0fb0*/  WARPGROUP.ARRIVE ;  /* 0x00000000000079c5 */ /* 0x000fe20000000000 */
[----:B------:R-:W2:Y:S04]  /*0fc0*/  LDG.E.U16 R79, desc[UR16][R84.64] ;  /* 0x00000010544f7981 */ /* 0x000ea8000c1e1500 */
[----:B------:R-:W3:Y:S01]  /*0fd0*/  LDG.E.U16 R76, desc[UR16][R76.64] ;  /* 0x000000104c4c7981 */ /* 0x000ee2000c1e1500 */
[----:B------:R-:W-:Y:S03]  /*0fe0*/  HGMMA.64x32x16.F32 R40, gdesc[UR20].tnspA, RZ, !UPT ;  /* 0x20600000142879f0 */ /* 0x000fe6000c7008ff */
[----:B------:R-:W4:Y:S01]  /*0ff0*/  LDG.E.U16 R78, desc[UR16][R82.64] ;  /* 0x00000010524e7981 */ /* 0x000f22000c1e1500 */
[----:B------:R-:W-:Y:S03]  /*1000*/  HGMMA.64x32x16.F32 R24, gdesc[UR12].tnspA, RZ, !UPT, gsb0 ;  /* 0x206000000c1879f0 */ /* 0x000fe6000c0008ff */
[----:B------:R0:W5:Y:S01]  /*1010*/  LDG.E.U16 R77, desc[UR16][R80.64] ;  /* 0x00000010504d7981 */ /* 0x000162000c1e1500 */
[----:B------:R-:W-:-:S02]  /*1020*/  WARPGROUP.DEPBAR.LE gsb0, 0x0 ;  /* 0x00008000000079c5 */ /* 0x000fc40000010000 */
[----:B------:R-:W-:Y:S01]  /*1030*/  FMUL R18, R40, UR9 ;  /* 0x0000000928127c20 */ /* 0x000fe20008400000 */
[----:B------:R-:W-:Y:S01]  /*1040*/  FMUL R87, R41, UR9 ;  /* 0x0000000929577c20 */ /* 0x000fe20008400000 */
[----:B------:R-:W-:Y:S04]  /*1050*/  BAR.SYNC.DEFER_BLOCKING 0x0 ;  /* 0x0000000000007b1d */ /* 0x000fe80000010000 */
[----:B------:R-:W-:Y:S01]  /*1060*/  FMNMX R87, R18, R87, !PT ;  /* 0x0000005712577209 */ /* 0x000fe20007800000 */
[----:B------:R-:W-:-:S05]  /*1070*/  FMUL R18, R44, UR9 ;  /* 0x000000092c127c20 */ /* 0x000fca0008400000 */
[----:B------:R-:W-:Y:S01]  /*1080*/  FMNMX R87, R18, R87, !PT ;  /* 0x0000005712577209 */ /* 0x000fe20007800000 */
[----:B------:R-:W-:-:S05]  /*1090*/  FMUL R18, R45, UR9 ;  /* 0x000000092d127c20 */ /* 0x000fca0008400000 */
[----:B------:R-:W-:Y:S01]  /*10a0*/  FMNMX R87, R18, R87, !PT ;  /* 0x0000005712577209 */ /* 0x000fe20007800000 */
[----:B------:R-:W-:-:S05]  /*10b0*/  FMUL R18, R48, UR9 ;  /* 0x0000000930127c20 */ /* 0x000fca0008400000 */
[----:B------:R-:W-:Y:S01]  /*10c0*/  FMNMX R87, R18, R87, !PT ;  /* 0x0000005712577209 */ /* 0x000fe20007800000 */
[----:B------:R-:W-:-:S05]  /*10d0*/  FMUL R18, R49, UR9 ;  /* 0x0000000931127c20 */ /* 0x000fca0008400000 */
[----:B------:R-:W-:Y:S01]  /*10e0*/  FMNMX R87, R18, R87, !PT ;  /* 0x0000005712577209 */ /* 0x000fe20007800000 */
[----:B------:R-:W-:Y:S01]  /*10f0*/  FMUL R18, R52, UR9 ;  /* 0x0000000934127c20 */ /* 0x000fe20008400000 */
[----:B0-----:R-:W-:-:S04]  /*1100*/  FMUL R81, R53, UR9 ;  /* 0x0000000935517c20 */ /* 0x001fc80008400000 */
[----:B------:R-:W-:-:S04]  /*1110*/  FMNMX R18, R18, R87, !PT ;  /* 0x0000005712127209 */ /* 0x000fc80007800000 */
[----:B------:R-:W-:-:S05]  /*1120*/  FMNMX R81, R81, R18, !PT ;  /* 0x0000001251517209 */ /* 0x000fca0007800000 */
[----:B------:R-:W0:Y:S01]  /*1130*/  SHFL.BFLY PT, R18, R81, 0x2, 0x1f ;  /* 0x0c401f0051127f89 */ /* 0x000e2200000e0000 */
[----:B------:R-:W-:Y:S01]  /*1140*/  FMUL R80, R42, UR9 ;  /* 0x000000092a507c20 */ /* 0x000fe20008400000 */
[----:B------:R-:W-:-:S05]  /*1150*/  FMUL R83, R43, UR9 ;  /* 0x000000092b537c20 */ /* 0x000fca0008400000 */
[----:B------:R-:W-:Y:S01]  /*1160*/  FMNMX R83, R80, R83, !PT ;  /* 0x0000005350537209 */ /* 0x000fe20007800000 */
[----:B------:R-:W-:-:S05]  /*1170*/  FMUL R80, R46, UR9 ;  /* 0x000000092e507c20 */ /* 0x000fca0008400000 */
[----:B------:R-:W-:Y:S01]  /*1180*/  FMNMX R83, R80, R83, !PT ;  /* 0x0000005350537209 */ /* 0x000fe20007800000 */
[----:B------:R-:W-:-:S05]  /*1190*/  FMUL R80, R47, UR9 ;  /* 0x000000092f507c20 */ /* 0x000fca0008400000 */
[----:B------:R-:W-:Y:S01]  /*11a0*/  FMNMX R83, R80, R83, !PT ;  /* 0x0000005350537209 */ /* 0x000fe20007800000 */
[----:B------:R-:W-:Y:S01]  /*11b0*/  FMUL R80, R50, UR9 ;  /* 0x0000000932507c20 */ /* 0x000fe20008400000 */
[----:B0-----:R-:W-:-:S05]  /*11c0*/  FMNMX R18, R81, R18, !PT ;  /* 0x0000001251127209 */ /* 0x001fca0007800000 */
[----:B------:R-:W0:Y:S01]  /*11d0*/  SHFL.BFLY PT, R81, R18, 0x1, 0x1f ;  /* 0x0c201f0012517f89 */ /* 0x000e2200000e0000 */
[----:B------:R-:W-:Y:S01]  /*11e0*/  FMNMX R83, R80, R83, !PT ;  /* 0x0000005350537209 */ /* 0x000fe20007800000 */
[----:B------:R-:W-:-:S05]  /*11f0*/  FMUL R80, R51, UR9 ;  /* 0x0000000933507c20 */ /* 0x000fca0008400000 */
[----:B------:R-:W-:Y:S01]  /*1200*/  FMNMX R83, R80, R83, !PT ;  /* 0x0000005350537209 */ /* 0x000fe20007800000 */
[----:B------:R-:W-:Y:S01]  /*1210*/  FMUL R80, R54, UR9 ;  /* 0x0000000936507c20 */ /* 0x000fe20008400000 */
[----:B------:R-:W-:-:S04]  /*1220*/  FMUL R84, R55, UR9 ;  /* 0x0000000937547c20 */ /* 0x000fc80008400000 */
[----:B------:R-:W-:Y:S01]  /*1230*/  FMNMX R85, R80, R83, !PT ;  /* 0x0000005350557209 */ /* 0x000fe20007800000 */
[----:B------:R-:W-:Y:S01]  /*1240*/  FMUL R80, R24, UR9 ;  /* 0x0000000918507c20 */ /* 0x000fe20008400000 */
[----:B------:R-:W-:Y:S02]  /*1250*/  FMUL R83, R25, UR9 ;  /* 0x0000000919537c20 */ /* 0x000fe40008400000 */
[----:B------:R-:W-:-:S03]  /*1260*/  FMNMX R84, R84, R85, !PT ;  /* 0x0000005554547209 */ /* 0x000fc60007800000 */
[----:B------:R-:W-:Y:S02]  /*1270*/  FMNMX R83, R80, R83, !PT ;  /* 0x0000005350537209 */ /* 0x000fe40007800000 */
[----:B0-----:R-:W-:Y:S02]  /*1280*/  FMNMX R82, R18, R81, !PT ;  /* 0x0000005112527209 */ /* 0x001fe40007800000 */
[----:B------:R-:W0:Y:S01]  /*1290*/  SHFL.BFLY PT, R81, R84, 0x2, 0x1f ;  /* 0x0c401f0054517f89 */ /* 0x000e2200000e0000 */
[----:B------:R-:W-:Y:S01]  /*12a0*/  FMUL R80, R28, UR9 ;  /* 0x000000091c507c20 */ /* 0x000fe20008400000 */
[----:B------:R-:W-:-:S04]  /*12b0*/  FMNMX R18, R82, R73, !PT ;  /* 0x0000004952127209 */ /* 0x000fc80007800000 */
[----:B------:R-:W-:Y:S01]  /*12c0*/  FMNMX R83, R80, R83, !PT ;  /* 0x0000005350537209 */ /* 0x000fe20007800000 */
[----:B------:R-:W-:Y:S01]  /*12d0*/  FMUL R80, R29, UR9 ;  /* 0x000000091d507c20 */ /* 0x000fe20008400000 */
[----:B------:R-:W-:-:S04]  /*12e0*/  FFMA R40, R40, UR9, -R18 ;  /* 0x0000000928287c23 */ /* 0x000fc80008000812 */
[----:B------:R-:W-:Y:S01]  /*12f0*/  FMNMX R83, R80, R83, !PT ;  /* 0x0000005350537209 */ /* 0x000fe20007800000 */
[----:B------:R-:W-:Y:S01]  /*1300*/  FMUL R80, R32, UR9 ;  /* 0x0000000920507c20 */ /* 0x000fe20008400000 */
[----:B------:R-:W-:-:S04]  /*1310*/  FFMA R45, R45, UR9, -R18 ;  /* 0x000000092d2d7c23 */ /* 0x000fc80008000812 */
[----:B------:R-:W-:Y:S01]  /*1320*/  FMNMX R83, R80, R83, !PT ;  /* 0x0000005350537209 */ /* 0x000fe20007800000 */
[----:B------:R-:W-:Y:S01]  /*1330*/  FMUL R80, R40, 1.4426950216293334961 ;  /* 0x3fb8aa3b28507820 */ /* 0x000fe20000400000 */
[----:B------:R-:W-:Y:S01]  /*1340*/  FMUL R40, R33, UR9 ;  /* 0x0000000921287c20 */ /* 0x000fe20008400000 */
[----:B0-----:R-:W-:Y:S01]  /*1350*/  FMNMX R84, R84, R81, !PT ;  /* 0x0000005154547209 */ /* 0x001fe20007800000 */
[----:B------:R-:W-:-:S03]  /*1360*/  FFMA R41, R41, UR9, -R18 ;  /* 0x0000000929297c23 */ /* 0x000fc60008000812 */
[----:B------:R-:W-:Y:S01]  /*1370*/  FMNMX R40, R40, R83, !PT ;  /* 0x0000005328287209 */ /* 0x000fe20007800000 */
[----:B------:R-:W-:Y:S02]  /*1380*/  FMUL R83, R45, 1.4426950216293334961 ;  /* 0x3fb8aa3b2d537820 */ /* 0x000fe40000400000 */
[----:B------:R-:W0:Y:S01]  /*1390*/  SHFL.BFLY PT, R45, R84, 0x1, 0x1f ;  /* 0x0c201f00542d7f89 */ /* 0x000e2200000e0000 */
[----:B------:R-:W-:Y:S01]  /*13a0*/  FMUL R85, R41, 1.4426950216293334961 ;  /* 0x3fb8aa3b29557820 */ /* 0x000fe20000400000 */
[----:B------:R-:W-:Y:S01]  /*13b0*/  FMUL R41, R36, UR9 ;  /* 0x0000000924297c20 */ /* 0x000fe20008400000 */
[----:B------:R-:W-:-:S04]  /*13c0*/  FFMA R44, R44, UR9, -R18 ;  /* 0x000000092c2c7c23 */ /* 0x000fc80008000812 */
[----:B------:R-:W-:Y:S01]  /*13d0*/  FMNMX R40, R41, R40, !PT ;  /* 0x0000002829287209 */ /* 0x000fe20007800000 */
[----:B------:R-:W-:Y:S01]  /*13e0*/  FMUL R41, R37, UR9 ;  /* 0x0000000925297c20 */ /* 0x000fe20008400000 */
[----:B------:R-:W-:Y:S01]  /*13f0*/  FMUL R82, R44, 1.4426950216293334961 ;  /* 0x3fb8aa3b2c527820 */ /* 0x000fe20000400000 */
[--C-:B------:R-:W-:Y:S01]  /*1400*/  FFMA R44, R49, UR9, -R18.reuse ;  /* 0x00000009312c7c23 */ /* 0x100fe20008000812 */
[--C-:B------:R-:W-:Y:S01]  /*1410*/  FFMA R48, R48, UR9, -R18.reuse ;  /* 0x0000000930307c23 */ /* 0x100fe20008000812 */
[----:B------:R1:W-:Y:S01]  /*1420*/  MUFU.EX2 R81, R85 ;  /* 0x0000005500517308 */ /* 0x0003e20000000800 */
[----:B------:R-:W-:Y:S01]  /*1430*/  FMNMX R49, R41, R40, !PT ;  /* 0x0000002829317209 */ /* 0x000fe20007800000 */
[----:B------:R-:W-:Y:S01]  /*1440*/  FMUL R41, R44, 1.4426950216293334961 ;  /* 0x3fb8aa3b2c297820 */ /* 0x000fe20000400000 */
[----:B------:R-:W-:Y:S01]  /*1450*/  FMUL R44, R26, UR9 ;  /* 0x000000091a2c7c20 */ /* 0x000fe20008400000 */
[----:B------:R-:W-:Y:S01]  /*1460*/  FMUL R86, R48, 1.4426950216293334961 ;  /* 0x3fb8aa3b30567820 */ /* 0x000fe20000400000 */
[--C-:B------:R-:W-:Y:S01]  /*1470*/  FFMA R48, R52, UR9, -R18.reuse ;  /* 0x0000000934307c23 */ /* 0x100fe20008000812 */
[----:B-1----:R-:W-:Y:S01]  /*1480*/  FMUL R85, R27, UR9 ;  /* 0x000000091b557c20 */ /* 0x002fe20008400000 */
[----:B------:R-:W-:-:S04]  /*1490*/  FFMA R53, R53, UR9, -R18 ;  /* 0x0000000935357c23 */ /* 0x000fc80008000812 */
[----:B------:R-:W-:Y:S01]  /*14a0*/  FMNMX R52, R44, R85, !PT ;  /* 0x000000552c347209 */ /* 0x000fe20007800000 */
[----:B------:R-:W-:Y:S01]  /*14b0*/  FMUL R44, R48, 1.4426950216293334961 ;  /* 0x3fb8aa3b302c7820 */ /* 0x000fe20000400000 */
[----:B0-----:R-:W-:Y:S01]  /*14c0*/  FMNMX R48, R84, R45, !PT ;  /* 0x0000002d54307209 */ /* 0x001fe20007800000 */
[----:B------:R-:W-:Y:S01]  /*14d0*/  FMUL R45, R53, 1.4426950216293334961 ;  /* 0x3fb8aa3b352d7820 */ /* 0x000fe20000400000 */
[----:B------:R-:W-:Y:S01]  /*14e0*/  FADD R53, -R18, R73 ;  /* 0x0000004912357221 */ /* 0x000fe20000000100 */
[----:B------:R-:W0:Y:S01]  /*14f0*/  SHFL.BFLY PT, R84, R49, 0x2, 0x1f ;  /* 0x0c401f0031547f89 */ /* 0x000e2200000e0000 */
[----:B------:R-:W-:Y:S02]  /*1500*/  FMNMX R48, R48, R5, !PT ;  /* 0x0000000530307209 */ /* 0x000fe40007800000 */
[----:B------:R-:W-:Y:S01]  /*1510*/  FMUL R85, R53, 1.4426950216293334961 ;  /* 0x3fb8aa3b35557820 */ /* 0x000fe20000400000 */
[----:B------:R-:W-:Y:S01]  /*1520*/  FMUL R53, R30, UR9 ;  /* 0x000000091e357c20 */ /* 0x000fe20008400000 */
[----:B------:R1:W-:Y:S01]  /*1530*/  MUFU.EX2 R40, R86 ;  /* 0x0000005600287308 */ /* 0x0003e20000000800 */
[----:B------:R-:W-:-:S03]  /*1540*/  FFMA R73, R42, UR9, -R48 ;  /* 0x000000092a497c23 */ /* 0x000fc60008000830 */
[----:B-1----:R-:W-:Y:S01]  /*1550*/  FMNMX R86, R53, R52, !PT ;  /* 0x0000003435567209 */ /* 0x002fe20007800000 */
[----:B------:R-:W-:Y:S01]  /*1560*/  FMUL R53, R31, UR9 ;  /* 0x000000091f357c20 */ /* 0x000fe20008400000 */
[----:B------:R-:W-:Y:S01]  /*1570*/  FMUL R52, R73, 1.4426950216293334961 ;  /* 0x3fb8aa3b49347820 */ /* 0x000fe20000400000 */
[----:B------:R-:W-:-:S03]  /*1580*/  FFMA R73, R43, UR9, -R48 ;  /* 0x000000092b497c23 */ /* 0x000fc60008000830 */
[----:B------:R-:W-:Y:S01]  /*1590*/  FMNMX R43, R53, R86, !PT ;  /* 0x00000056352b7209 */ /* 0x000fe20007800000 */
[--C-:B------:R-:W-:Y:S01]  /*15a0*/  FFMA R53, R46, UR9, -R48.reuse ;  /* 0x000000092e357c23 */ /* 0x100fe20008000830 */
[----:B------:R-:W-:Y:S01]  /*15b0*/  FMUL R46, R34, UR9 ;  /* 0x00000009222e7c20 */ /* 0x000fe20008400000 */
[----:B------:R-:W-:-:S04]  /*15c0*/  FFMA R47, R47, UR9, -R48 ;  /* 0x000000092f2f7c23 */ /* 0x000fc80008000830 */
[----:B------:R-:W-:Y:S01]  /*15d0*/  FMNMX R43, R46, R43, !PT ;  /* 0x0000002b2e2b7209 */ /* 0x000fe20007800000 */
[----:B------:R-:W-:Y:S01]  /*15e0*/  FMUL R46, R35, UR9 ;  /* 0x00000009232e7c20 */ /* 0x000fe20008400000 */
[----:B------:R1:W-:Y:S01]  /*15f0*/  MUFU.EX2 R42, R85 ;  /* 0x00000055002a7308 */ /* 0x0003e20000000800 */
[----:B0-----:R-:W-:Y:S01]  /*1600*/  FMNMX R49, R49, R84, !PT ;  /* 0x0000005431317209 */ /* 0x001fe20007800000 */
[--C-:B------:R-:W-:Y:S01]  /*1610*/  FFMA R50, R50, UR9, -R48.reuse ;  /* 0x0000000932327c23 */ /* 0x100fe20008000830 */
[----:B------:R-:W-:Y:S01]  /*1620*/  FFMA R51, R51, UR9, -R48 ;  /* 0x0000000933337c23 */ /* 0x000fe20008000830 */
[----:B-1----:R-:W-:Y:S01]  /*1630*/  FMUL R85, R47, 1.4426950216293334961 ;  /* 0x3fb8aa3b2f557820 */ /* 0x002fe20000400000 */
[----:B------:R-:W-:Y:S01]  /*1640*/  FMNMX R47, R46, R43, !PT ;  /* 0x0000002b2e2f7209 */ /* 0x000fe20007800000 */
[----:B------:R-:W-:Y:S01]  /*1650*/  FMUL R46, R38, UR9 ;  /* 0x00000009262e7c20 */ /* 0x000fe20008400000 */
[----:B------:R-:W0:Y:S01]  /*1660*/  SHFL.BFLY PT, R86, R49, 0x1, 0x1f ;  /* 0x0c201f0031567f89 */ /* 0x000e2200000e0000 */
[----:B------:R-:W-:-:S03]  /*1670*/  FMUL R43, R50, 1.4426950216293334961 ;  /* 0x3fb8aa3b322b7820 */ /* 0x000fc60000400000 */
[----:B------:R-:W-:Y:S01]  /*1680*/  FMNMX R50, R46, R47, !PT ;  /* 0x0000002f2e327209 */ /* 0x000fe20007800000 */
[----:B------:R-:W-:Y:S01]  /*1690*/  FMUL R46, R51, 1.4426950216293334961 ;  /* 0x3fb8aa3b332e7820 */ /* 0x000fe20000400000 */
[----:B------:R-:W-:Y:S01]  /*16a0*/  FMUL R51, R39, UR9 ;  /* 0x0000000927337c20 */ /* 0x000fe20008400000 */
[----:B------:R-:W-:-:S04]  /*16b0*/  FFMA R54, R54, UR9, -R48 ;  /* 0x0000000936367c23 */ /* 0x000fc80008000830 */
[----:B------:R-:W-:Y:S01]  /*16c0*/  FMNMX R51, R51, R50, !PT ;  /* 0x0000003233337209 */ /* 0x000fe20007800000 */
[----:B------:R-:W-:-:S04]  /*16d0*/  FMUL R47, R54, 1.4426950216293334961 ;  /* 0x3fb8aa3b362f7820 */ /* 0x000fc80000400000 */
[----:B------:R-:W1:Y:S01]  /*16e0*/  SHFL.BFLY PT, R54, R51, 0x2, 0x1f ;  /* 0x0c401f0033367f89 */ /* 0x000e6200000e0000 */
[----:B0-----:R-:W-:-:S04]  /*16f0*/  FMNMX R49, R49, R86, !PT ;  /* 0x0000005631317209 */ /* 0x001fc80007800000 */
[----:B------:R-:W-:Y:S01]  /*1700*/  FMNMX R49, R49, R4, !PT ;  /* 0x0000000431317209 */ /* 0x000fe20007800000 */
[----:B------:R-:W-:-:S04]  /*1710*/  FMUL R53, R53, 1.4426950216293334961 ;  /* 0x3fb8aa3b35357820 */ /* 0x000fc80000400000 */
[--C-:B------:R-:W-:Y:S01]  /*1720*/  FFMA R25, R25, UR9, -R49.reuse ;  /* 0x0000000919197c23 */ /* 0x100fe20008000831 */
[--C-:B------:R-:W-:Y:S01]  /*1730*/  FFMA R24, R24, UR9, -R49.reuse ;  /* 0x0000000918187c23 */ /* 0x100fe20008000831 */
[----:B------:R0:W-:Y:S03]  /*1740*/  MUFU.EX2 R84, R53 ;  /* 0x0000003500547308 */ /* 0x0001e60000000800 */
[----:B------:R-:W-:Y:S01]  /*1750*/  FMUL R87, R24, 1.4426950216293334961 ;  /* 0x3fb8aa3b18577820 */ /* 0x000fe20000400000 */
[----:B-1----:R-:W-:Y:S01]  /*1760*/  FMNMX R24, R51, R54, !PT ;  /* 0x0000003633187209 */ /* 0x002fe20007800000 */
[----:B0-----:R-:W-:Y:S01]  /*1770*/  FMUL R53, R25, 1.4426950216293334961 ;  /* 0x3fb8aa3b19357820 */ /* 0x001fe20000400000 */
[----:B------:R-:W-:-:S04]  /*1780*/  FFMA R25, R28, UR9, -R49 ;  /* 0x000000091c197c23 */ /* 0x000fc80008000831 */
[----:B------:R-:W-:Y:S02]  /*1790*/  FMUL R54, R25, 1.4426950216293334961 ;  /* 0x3fb8aa3b19367820 */ /* 0x000fe40000400000 */
[----:B------:R-:W0:Y:S01]  /*17a0*/  SHFL.BFLY PT, R25, R24, 0x1, 0x1f ;  /* 0x0c201f0018197f89 */ /* 0x000e2200000e0000 */
[----:B------:R-:W-:Y:S01]  /*17b0*/  FFMA R55, R55, UR9, -R48 ;  /* 0x0000000937377c23 */ /* 0x000fe20008000830 */
[----:B------:R-:W-:-:S03]  /*17c0*/  FFMA R51, R29, UR9, -R49 ;  /* 0x000000091d337c23 */ /* 0x000fc60008000831 */
[----:B------:R-:W-:Y:S01]  /*17d0*/  FMUL R55, R55, 1.4426950216293334961 ;  /* 0x3fb8aa3b37377820 */ /* 0x000fe20000400000 */
[----:B------:R-:W-:Y:S01]  /*17e0*/  FADD R50, -R48, R5 ;  /* 0x0000000530327221 */ /* 0x000fe20000000100 */
[----:B------:R-:W-:Y:S02]  /*17f0*/  FMUL R73, R73, 1.4426950216293334961 ;  /* 0x3fb8aa3b49497820 */ /* 0x000fe40000400000 */
[----:B------:R1:W-:Y:S01]  /*1800*/  MUFU.EX2 R5, R55 ;  /* 0x0000003700057308 */ /* 0x0003e20000000800 */
[----:B--2---:R-:W-:Y:S04]  /*1810*/  STS.U16 [R3+UR10+0x1000], R79 ;  /* 0x0010004f03007988 */ /* 0x004fe8000800040a */
[----:B----4-:R-:W-:Y:S01]  /*1820*/  STS.U16 [R3+UR10+0x1200], R78 ;  /* 0x0012004e03007988 */ /* 0x010fe2000800040a */
[----:B-1----:R-:W-:Y:S01]  /*1830*/  FMUL R55, R51, 1.4426950216293334961 ;  /* 0x3fb8aa3b33377820 */ /* 0x002fe20000400000 */
[----:B------:R-:W-:-:S02]  /*1840*/  FFMA R51, R32, UR9, -R49 ;  /* 0x0000000920337c23 */ /* 0x000fc40008000831 */
[----:B---3--:R1:W-:Y:S01]  /*1850*/  STS.U16 [R7+UR10+0x1100], R76 ;  /* 0x0011004c07007988 */ /* 0x0083e2000800040a */
[----:B0-----:R-:W-:-:S03]  /*1860*/  FMNMX R25, R24, R25, !PT ;  /* 0x0000001918197209 */ /* 0x001fc60007800000 */
[----:B-----5:R0:W-:Y:S01]  /*1870*/  STS.U16 [R7+UR10+0x1300], R77 ;  /* 0x0013004d07007988 */ /* 0x0201e2000800040a */
[----:B------:R2:W-:Y:S01]  /*1880*/  MUFU.EX2 R32, R55 ;  /* 0x0000003700207308 */ /* 0x0005e20000000800 */
[----:B------:R-:W-:Y:S01]  /*1890*/  FADD R24, -R49, R4 ;  /* 0x0000000431187221 */ /* 0x000fe20000000100 */
[----:B------:R3:W-:Y:S06]  /*18a0*/  MEMBAR.ALL.CTA ;  /* 0x0000000000007992 */ /* 0x0007ec0000008000 */
[----:B---3--:R-:W3:Y:S01]  /*18b0*/  FENCE.VIEW.ASYNC.S ;  /* 0x00000000000073c6 */ /* 0x008ee20000000000 */
[----:B------:R-:W-:Y:S01]  /*18c0*/  FMUL R24, R24, 1.4426950216293334961 ;  /* 0x3fb8aa3b18187820 */ /* 0x000fe20000400000 */
[----:B------:R-:W-:Y:S01]  /*18d0*/  MUFU.EX2 R52, R52 ;  /* 0x0000003400347308 */ /* 0x000fe20000000800 */
[----:B--2---:R-:W-:Y:S01]  /*18e0*/  FMNMX R55, R25, R22, !PT ;  /* 0x0000001619377209 */ /* 0x004fe20007800000 */
[----:B------:R-:W-:-:S06]  /*18f0*/  FFMA R36, R36, UR9, -R49 ;  /* 0x0000000924247c23 */ /* 0x000fcc0008000831 */
[----:B------:R-:W2:Y:S01]  /*1900*/  MUFU.EX2 R73, R73 ;  /* 0x0000004900497308 */ /* 0x000ea20000000800 */
[--C-:B------:R-:W-:Y:S01]  /*1910*/  FFMA R30, R30, UR9, -R55.reuse ;  /* 0x000000091e1e7c23 */ /* 0x100fe20008000837 */
[----:B------:R-:W-:Y:S01]  /*1920*/  FFMA R27, R27, UR9, -R55 ;  /* 0x000000091b1b7c23 */ /* 0x000fe20008000837 */
[----:B------:R-:W-:Y:S02]  /*1930*/  FMUL R36, R36, 1.4426950216293334961 ;  /* 0x3fb8aa3b24247820 */ /* 0x000fe40000400000 */
[----:B------:R-:W-:-:S03]  /*1940*/  FMUL R30, R30, 1.4426950216293334961 ;  /* 0x3fb8aa3b1e1e7820 */ /* 0x000fc60000400000 */
[----:B------:R4:W-:Y:S01]  /*1950*/  MUFU.EX2 R86, R24 ;  /* 0x0000001800567308 */ /* 0x0009e20000000800 */
[----:B------:R-:W-:Y:S01]  /*1960*/  FFMA R33, R33, UR9, -R49 ;  /* 0x0000000921217c23 */ /* 0x000fe20008000831 */
[----:B------:R-:W-:Y:S01]  /*1970*/  FMUL R27, R27, 1.4426950216293334961 ;  /* 0x3fb8aa3b1b1b7820 */ /* 0x000fe20000400000 */
[----:B------:R-:W-:-:S05]  /*1980*/  FFMA R26, R26, UR9, -R55 ;  /* 0x000000091a1a7c23 */ /* 0x000fca0008000837 */
[----:B------:R-:W5:Y:S01]  /*1990*/  MUFU.EX2 R80, R80 ;  /* 0x0000005000507308 */ /* 0x000f620000000800 */
[----:B----4-:R-:W-:Y:S01]  /*19a0*/  FFMA R24, R31, UR9, -R55 ;  /* 0x000000091f187c23 */ /* 0x010fe20008000837 */
[----:B------:R-:W-:-:S03]  /*19b0*/  FMUL R33, R33, 1.4426950216293334961 ;  /* 0x3fb8aa3b21217820 */ /* 0x000fc60000400000 */
[----:B------:R-:W-:-:S03]  /*19c0*/  FMUL R25, R24, 1.4426950216293334961 ;  /* 0x3fb8aa3b18197820 */ /* 0x000fc60000400000 */
[----:B------:R-:W-:Y:S01]  /*19d0*/  MUFU.EX2 R87, R87 ;  /* 0x0000005700577308 */ /* 0x000fe20000000800 */
[----:B------:R-:W-:Y:S01]  /*19e0*/  FFMA R37, R37, UR9, -R49 ;  /* 0x0000000925257c23 */ /* 0x000fe20008000831 */
[----:B------:R-:W-:-:S06]  /*19f0*/  FMUL R26, R26, 1.4426950216293334961 ;  /* 0x3fb8aa3b1a1a7820 */ /* 0x000fcc0000400000 */
[----:B------:R-:W4:Y:S01]  /*1a00*/  MUFU.EX2 R28, R53 ;  /* 0x00000035001c7308 */ /* 0x000f220000000800 */
[----:B------:R-:W-:Y:S01]  /*1a10*/  FMUL R50, R50, 1.4426950216293334961 ;  /* 0x3fb8aa3b32327820 */ /* 0x000fe20000400000 */
[--C-:B------:R-:W-:Y:S01]  /*1a20*/  FFMA R34, R34, UR9, -R55.reuse ;  /* 0x0000000922227c23 */ /* 0x100fe20008000837 */
[----:B------:R-:W-:-:S05]  /*1a30*/  FFMA R35, R35, UR9, -R55 ;  /* 0x0000000923237c23 */ /* 0x000fca0008000837 */
[----:B------:R1:W-:Y:S01]  /*1a40*/  MUFU.EX2 R31, R30 ;  /* 0x0000001e001f7308 */ /* 0x0003e20000000800 */
[--C-:B------:R-:W-:Y:S01]  /*1a50*/  FFMA R38, R38, UR9, -R55.reuse ;  /* 0x0000000926267c23 */ /* 0x100fe20008000837 */
[----:B------:R-:W-:-:S06]  /*1a60*/  FFMA R39, R39, UR9, -R55 ;  /* 0x0000000927277c23 */ /* 0x000fcc0008000837 */
[----:B------:R-:W3:Y:S01]  /*1a70*/  MUFU.EX2 R29, R54 ;  /* 0x00000036001d7308 */ /* 0x000ee20000000800 */
[----:B-1----:R-:W-:Y:S01]  /*1a80*/  FADD R30, -R55, R22 ;  /* 0x00000016371e7221 */ /* 0x002fe20000000100 */
[----:B------:R-:W-:Y:S01]  /*1a90*/  FMUL R51, R51, 1.4426950216293334961 ;  /* 0x3fb8aa3b33337820 */ /* 0x000fe20000400000 */
[----:B------:R-:W-:-:S05]  /*1aa0*/  FMUL R37, R37, 1.4426950216293334961 ;  /* 0x3fb8aa3b25257820 */ /* 0x000fca0000400000 */
[----:B------:R-:W-:Y:S01]  /*1ab0*/  MUFU.EX2 R54, R36 ;  /* 0x0000002400367308 */ /* 0x000fe20000000800 */
[----:B------:R-:W-:Y:S01]  /*1ac0*/  FMUL R34, R34, 1.4426950216293334961 ;  /* 0x3fb8aa3b22227820 */ /* 0x000fe20000400000 */
[----:B------:R-:W-:-:S06]  /*1ad0*/  FMUL R35, R35, 1.4426950216293334961 ;  /* 0x3fb8aa3b23237820 */ /* 0x000fcc0000400000 */
[----:B------:R2:W-:Y:S01]  /*1ae0*/  MUFU.EX2 R36, R27 ;  /* 0x0000001b00247308 */ /* 0x0005e20000000800 */
[----:B------:R-:W-:Y:S01]  /*1af0*/  FMUL R38, R38, 1.4426950216293334961 ;  /* 0x3fb8aa3b26267820 */ /* 0x000fe20000400000 */
[----:B------:R-:W-:-:S06]  /*1b00*/  FMUL R39, R39, 1.4426950216293334961 ;  /* 0x3fb8aa3b27277820 */ /* 0x000fcc0000400000 */
[----:B------:R1:W-:Y:S01]  /*1b10*/  MUFU.EX2 R76, R25 ;  /* 0x00000019004c7308 */ /* 0x0003e20000000800 */
[----:B--2---:R-:W-:Y:S01]  /*1b20*/  FADD R27, R52, R73 ;  /* 0x00000049341b7221 */ /* 0x004fe20000000000 */
[----:B-1----:R-:W-:Y:S01]  /*1b30*/  F2FP.F16.F32.PACK_AB R25, R73, R52 ;  /* 0x000000344919723e */ /* 0x002fe200000000ff */
[----:B------:R-:W-:-:S05]  /*1b40*/  FMUL R73, R30, 1.4426950216293334961 ;  /* 0x3fb8aa3b1e497820 */ /* 0x000fca0000400000 */
[----:B------:R-:W1:Y:S01]  /*1b50*/  MUFU.EX2 R85, R85 ;  /* 0x0000005500557308 */ /* 0x000e620000000800 */
[----:B-----5:R-:W-:-:S07]  /*1b60*/  F2FP.F16.F32.PACK_AB R24, R81, R80 ;  /* 0x000000505118723e */ /* 0x020fce00000000ff */
[----:B------:R-:W2:Y:S08]  /*1b70*/  MUFU.EX2 R82, R82 ;  /* 0x0000005200527308 */ /* 0x000eb00000000800 */
[----:B------:R-:W-:Y:S08]  /*1b80*/  MUFU.EX2 R53, R33 ;  /* 0x0000002100357308 */ /* 0x000ff00000000800 */
[----:B------:R-:W5:Y:S01]  /*1b90*/  MUFU.EX2 R33, R26 ;  /* 0x0000001a00217308 */ /* 0x000f620000000800 */
[----:B----4-:R-:W-:-:S07]  /*1ba0*/  FADD R30, R87, R28 ;  /* 0x0000001c571e7221 */ /* 0x010fce0000000000 */
[----:B------:R-:W4:Y:S08]  /*1bb0*/  MUFU.EX2 R83, R83 ;  /* 0x0000005300537308 */ /* 0x000f300000000800 */
[----:B------:R-:W4:Y:S08]  /*1bc0*/  MUFU.EX2 R50, R50 ;  /* 0x0000003200327308 */ /* 0x000f300000000800 */
[----:B------:R0:W-:Y:S08]  /*1bd0*/  MUFU.EX2 R4, R37 ;  /* 0x0000002500047308 */ /* 0x0001f00000000800 */
[----:B------:R-:W4:Y:S01]  /*1be0*/  MUFU.EX2 R73, R73 ;  /* 0x0000004900497308 */ /* 0x000f220000000800 */
[----:B0-----:R-:W-:Y:S01]  /*1bf0*/  FADD R37, R80, R81 ;  /* 0x0000005150257221 */ /* 0x001fe20000000000 */
[----:B------:R-:W-:-:S06]  /*1c00*/  FADD R80, R84, R27 ;  /* 0x0000001b54507221 */ /* 0x000fcc0000000000 */
[----:B------:R-:W0:Y:S08]  /*1c10*/  MUFU.EX2 R41, R41 ;  /* 0x0000002900297308 */ /* 0x000e300000000800 */
[----:B------:R-:W-:Y:S08]  /*1c20*/  MUFU.EX2 R44, R44 ;  /* 0x0000002c002c7308 */ /* 0x000ff00000000800 */
[----:B------:R-:W0:Y:S08]  /*1c30*/  MUFU.EX2 R45, R45 ;  /* 0x0000002d002d7308 */ /* 0x000e300000000800 */
[----:B------:R-:W-:Y:S08]  /*1c40*/  MUFU.EX2 R43, R43 ;  /* 0x0000002b002b7308 */ /* 0x000ff00000000800 */
[----:B------:R-:W0:Y:S08]  /*1c50*/  MUFU.EX2 R46, R46 ;  /* 0x0000002e002e7308 */ /* 0x000e300000000800 */
[----:B------:R-:W0:Y:S08]  /*1c60*/  MUFU.EX2 R47, R47 ;  /* 0x0000002f002f7308 */ /* 0x000e300000000800 */
[----:B------:R-:W0:Y:S08]  /*1c70*/  MUFU.EX2 R51, R51 ;  /* 0x0000003300337308 */ /* 0x000e300000000800 */
[----:B------:R-:W-:Y:S08]  /*1c80*/  MUFU.EX2 R77, R34 ;  /* 0x00000022004d7308 */ /* 0x000ff00000000800 */
[----:B------:R3:W0:Y:S08]  /*1c90*/  MUFU.EX2 R79, R35 ;  /* 0x00000023004f7308 */ /* 0x0006300000000800 */
[----:B------:R0:W-:Y:S01]  /*1ca0*/  MUFU.EX2 R52, R38 ;  /* 0x0000002600347308 */ /* 0x0001e20000000800 */
[----:B---3--:R-:W-:-:S07]  /*1cb0*/  FADD R35, R29, R30 ;  /* 0x0000001e1d237221 */ /* 0x008fce0000000000 */
[----:B------:R-:W3:Y:S01]  /*1cc0*/  MUFU.EX2 R81, R39 ;  /* 0x0000002700517308 */ /* 0x000ee20000000800 */
[----:B-1----:R-:W-:Y:S01]  /*1cd0*/  FADD R22, R85, R80 ;  /* 0x0000005055167221 */ /* 0x002fe20000000000 */
[----:B--2---:R-:W-:Y:S01]  /*1ce0*/  FADD R78, R82, R37 ;  /* 0x00000025524e7221 */ /* 0x004fe20000000000 */
[C---:B------:R-:W-:Y:S01]  /*1cf0*/  FADD R80, R32.reuse, R35 ;  /* 0x0000002320507221 */ /* 0x040fe20000000000 */
[----:B------:R-:W-:Y:S01]  /*1d00*/  F2FP.F16.F32.PACK_AB R30, R32, R29 ;  /* 0x0000001d201e723e */ /* 0x000fe200000000ff */
[----:B-----5:R-:W-:Y:S01]  /*1d10*/  FADD R32, R33, R36 ;  /* 0x0000002421207221 */ /* 0x020fe20000000000 */
[C---:B----4-:R-:W-:Y:S01]  /*1d20*/  FADD R78, R83.reuse, R78 ;  /* 0x0000004e534e7221 */ /* 0x050fe20000000000 */
[----:B------:R-:W-:Y:S01]  /*1d30*/  F2FP.F16.F32.PACK_AB R26, R83, R82 ;  /* 0x00000052531a723e */ /* 0x000fe200000000ff */
[-C--:B------:R-:W-:Y:S01]  /*1d40*/  FMUL R64, R64, R42.reuse ;  /* 0x0000002a40407220 */ /* 0x080fe20000400000 */
[-C--:B------:R-:W-:Y:S01]  /*1d50*/  FMUL R65, R65, R42.reuse ;  /* 0x0000002a41417220 */ /* 0x080fe20000400000 */
[----:B------:R-:W-:Y:S01]  /*1d60*/  FMUL R68, R68, R42 ;  /* 0x0000002a44447220 */ /* 0x000fe20000400000 */
        /* <DEDUP_REMOVED lines=8> */
[-C--:B------:R-:W-:Y:S01]  /*1df0*/  FMUL R62, R62, R73.reuse ;  /* 0x000000493e3e7220 */ /* 0x080fe20000400000 */
[----:B------:R-:W-:Y:S01]  /*1e00*/  FMUL R69, R69, R42 ;  /* 0x0000002a45457220 */ /* 0x000fe20000400000 */
[----:B------:R-:W-:Y:S01]  /*1e10*/  FMUL R71, R71, R50 ;  /* 0x0000003247477220 */ /* 0x000fe20000400000 */
[----:B------:R-:W-:Y:S01]  /*1e20*/  FMUL R61, R61, R86 ;  /* 0x000000563d3d7220 */ /* 0x000fe20000400000 */
[----:B------:R-:W-:Y:S01]  /*1e30*/  FMUL R63, R63, R73 ;  /* 0x000000493f3f7220 */ /* 0x000fe20000400000 */
[----:B------:R-:W-:Y:S01]  /*1e40*/  F2FP.F16.F32.PACK_AB R29, R36, R33 ;  /* 0x00000021241d723e */ /* 0x000fe200000000ff */
[----:B------:R-:W-:Y:S01]  /*1e50*/  FADD R83, R31, R32 ;  /* 0x000000201f537221 */ /* 0x000fe20000000000 */
[----:B------:R-:W-:-:S02]  /*1e60*/  F2FP.F16.F32.PACK_AB R27, R85, R84 ;  /* 0x00000054551b723e */ /* 0x000fc400000000ff */
[----:B------:R-:W-:Y:S02]  /*1e70*/  F2FP.F16.F32.PACK_AB R28, R28, R87 ;  /* 0x000000571c1c723e */ /* 0x000fe400000000ff */
[----:B------:R-:W-:Y:S02]  /*1e80*/  F2FP.F16.F32.PACK_AB R31, R76, R31 ;  /* 0x0000001f4c1f723e */ /* 0x000fe400000000ff */
[----:B0-----:R-:W-:Y:S02]  /*1e90*/  F2FP.F16.F32.PACK_AB R32, R41, R40 ;  /* 0x000000282920723e */ /* 0x001fe400000000ff */
[----:B------:R-:W-:Y:S02]  /*1ea0*/  F2FP.F16.F32.PACK_AB R34, R45, R44 ;  /* 0x0000002c2d22723e */ /* 0x000fe400000000ff */
[----:B------:R-:W-:Y:S02]  /*1eb0*/  F2FP.F16.F32.PACK_AB R33, R46, R43 ;  /* 0x0000002b2e21723e */ /* 0x000fe400000000ff */
[----:B------:R-:W-:-:S02]  /*1ec0*/  F2FP.F16.F32.PACK_AB R35, R5, R47 ;  /* 0x0000002f0523723e */ /* 0x000fc400000000ff */
[----:B------:R-:W-:Y:S02]  /*1ed0*/  F2FP.F16.F32.PACK_AB R36, R53, R51 ;  /* 0x000000333524723e */ /* 0x000fe400000000ff */
[----:B------:R-:W-:Y:S02]  /*1ee0*/  F2FP.F16.F32.PACK_AB R38, R4, R54 ;  /* 0x000000360426723e */ /* 0x000fe400000000ff */
[----:B------:R-:W-:Y:S02]  /*1ef0*/  F2FP.F16.F32.PACK_AB R37, R79, R77 ;  /* 0x0000004d4f25723e */ /* 0x000fe400000000ff */
[----:B---3--:R-:W-:Y:S01]  /*1f00*/  F2FP.F16.F32.PACK_AB R39, R81, R52 ;  /* 0x000000345127723e */ /* 0x008fe200000000ff */
[----:B------:R-:W-:Y:S06]  /*1f10*/  BAR.SYNC.DEFER_BLOCKING 0x0 ;  /* 0x0000000000007b1d */ /* 0x000fec0000010000 */
[----:B------:R-:W-:-:S06]  /*1f20*/  WARPGROUP.ARRIVE ;  /* 0x00000000000079c5 */ /* 0x000fcc0000000000 */
[----:B------:R-:W-:Y:S01]  /*1f30*/  HGMMA.64x16x16.F32 R64, R24, gdesc[UR16], R64 ;  /* 0x0020001018407df0 */ /* 0x000fe20008700840 */
[----:B------:R-:W-:Y:S01]  /*1f40*/  FADD R76, R76, R83 ;  /* 0x000000534c4c7221 */ /* 0x000fe20000000000 */
        /* <DEDUP_REMOVED lines=16> */
[----:B------:R-:W-:Y:S03]  /*2050*/  HGMMA.64x16x16.F32 R64, R32, gdesc[UR24], R64 ;  /* 0x0020001820407df0 */ /* 0x000fe60008700840 */
[----:B------:R-:W-:Y:S01]  /*2060*/  HGMMA.64x16x16.F32 R56, R28, gdesc[UR16], R56 ;  /* 0x002000101c387df0 */ /* 0x000fe20008700838 */
[----:B------:R-:W0:Y:S04]  /*2070*/  SHFL.BFLY PT, R43, R52, 0x2, 0x1f ;  /* 0x0c401f00342b7f89 */ /* 0x000e2800000e0000 */
[----:B------:R-:W1:Y:S04]  /*2080*/  SHFL.BFLY PT, R5, R44, 0x2, 0x1f ;  /* 0x0c401f002c057f89 */ /* 0x000e6800000e0000 */
[----:B------:R-:W2:Y:S04]  /*2090*/  SHFL.BFLY PT, R41, R46, 0x2, 0x1f ;  /* 0x0c401f002e297f89 */ /* 0x000ea800000e0000 */
[----:B------:R-:W3:Y:S01]  /*20a0*/  SHFL.BFLY PT, R4, R53, 0x2, 0x1f ;  /* 0x0c401f0035047f89 */ /* 0x000ee200000e0000 */
[----:B0-----:R-:W-:Y:S01]  /*20b0*/  FADD R45, R52, R43 ;  /* 0x0000002b342d7221 */ /* 0x001fe20000000000 */
[----:B-1----:R-:W-:Y:S01]  /*20c0*/  FADD R5, R44, R5 ;  /* 0x000000052c057221 */ /* 0x002fe20000000000 */
[----:B------:R-:W-:Y:S01]  /*20d0*/  HGMMA.64x16x16.F32 R56, R36, gdesc[UR24], R56, gsb0 ;  /* 0x0020001824387df0 */ /* 0x000fe20008000838 */
[----:B--2---:R-:W-:Y:S01]  /*20e0*/  FADD R41, R46, R41 ;  /* 0x000000292e297221 */ /* 0x004fe20000000000 */
[----:B---3--:R-:W-:Y:S01]  /*20f0*/  FADD R40, R53, R4 ;  /* 0x0000000435287221 */ /* 0x008fe20000000000 */
[----:B------:R-:W0:Y:S04]  /*2100*/  SHFL.BFLY PT, R44, R45, 0x1, 0x1f ;  /* 0x0c201f002d2c7f89 */ /* 0x000e2800000e0000 */
[----:B------:R-:W1:Y:S04]  /*2110*/  SHFL.BFLY PT, R4, R5, 0x1, 0x1f ;  /* 0x0c201f0005047f89 */ /* 0x000e6800000e0000 */
[----:B------:R-:W2:Y:S04]  /*2120*/  SHFL.BFLY PT, R22, R41, 0x1, 0x1f ;  /* 0x0c201f0029167f89 */ /* 0x000ea800000e0000 */
[----:B------:R-:W3:Y:S01]  /*2130*/  SHFL.BFLY PT, R43, R40, 0x1, 0x1f ;  /* 0x0c201f00282b7f89 */ /* 0x000ee200000e0000 */
[----:B------:R-:W-:-:S06]  /*2140*/  UIADD3 UR4, UR4, 0x20, URZ ;  /* 0x0000002004047890 */ /* 0x000fcc000fffe03f */
[----:B------:R-:W-:Y:S01]  /*2150*/  ISETP.LE.AND P0, PT, R2, UR4, PT ;  /* 0x0000000402007c0c */ /* 0x000fe2000bf03270 */
[----:B0-----:R-:W-:Y:S01]  /*2160*/  FADD R44, R45, R44 ;  /* 0x0000002c2d2c7221 */ /* 0x001fe20000000000 */
[----:B-1----:R-:W-:-:S03]  /*2170*/  FADD R51, R5, R4 ;  /* 0x0000000405337221 */ /* 0x002fc60000000000 */
[----:B------:R-:W-:Y:S01]  /*2180*/  FFMA R74, R73, R74, R44 ;  /* 0x0000004a494a7223 */ /* 0x000fe2000000002c */
[----:B--2---:R-:W-:Y:S01]  /*2190*/  FADD R47, R41, R22 ;  /* 0x00000016292f7221 */ /* 0x004fe20000000000 */
[----:B---3--:R-:W-:Y:S01]  /*21a0*/  FADD R43, R40, R43 ;  /* 0x0000002b282b7221 */ /* 0x008fe20000000000 */
[----:B------:R-:W-:Y:S02]  /*21b0*/  WARPGROUP.DEPBAR.LE gsb0, 0x0 ;  /* 0x00008000000079c5 */ /* 0x000fe40000010000 */
[----:B------:R-:W-:Y:S01]  /*21c0*/  FFMA R23, R42, R23, R51 ;  /* 0x000000172a177223 */ /* 0x000fe20000000033 */
[----:B------:R-:W-:Y:S01]  /*21d0*/  FFMA R72, R50, R72, R47 ;  /* 0x0000004832487223 */ /* 0x000fe2000000002f */
[----:B------:R-:W-:Y:S01]  /*21e0*/  FFMA R75, R86, R75, R43 ;  /* 0x0000004b564b7223 */ /* 0x000fe2000000002b */
[----:B------:R-:W-:Y:S02]  /*21f0*/  LEA R6, R19, R6, 0x5 ;  /* 0x0000000613067211 */ /* 0x000fe400078e28ff */
[----:B------:R-:W-:-:S02]  /*2200*/  LEA R20, R21, R20, 0x5 ;  /* 0x0000001415147211 */ /* 0x000fc400078e28ff */
[----:B------:R-:W-:Y:S02]  /*2210*/  MOV R22, R55 ;  /* 0x0000003700167202 */ /* 0x000fe40000000f00 */
[----:B------:R-:W-:Y:S02]  /*2220*/  MOV R4, R49 ;  /* 0x0000003100047202 */ /* 0x000fe40000000f00 */
[----:B------:R-:W-:Y:S02]  /*2230*/  MOV R5, R48 ;  /* 0x0000003000057202 */ /* 0x000fe40000000f00 */
[----:B------:R-:W-:Y:S01]  /*2240*/  MOV R73, R18 ;  /* 0x0000001200497202 */ /* 0x000fe20000000f00 */
[----:B------:R-:W-:Y:S06]  /*2250*/  @!P0 BRA `(.L_x_1) ;  /* 0xffffffe800f48947 */ /* 0x000fec000383ffff */
.L_x_0:
[----:B------:R-:W0:Y:S01]  /*2260*/  S2R R2, SR_TID.X ;  /* 0x0000000000027919 */ /* 0x000e220000002100 */
[----:B------:R-:W-:Y:S01]  /*2270*/  FSETP.GT.AND P1, PT, |R75|, 8.50705917302346158658e+37, PT ;  /* 0x7e8000004b00780b */ /* 0x000fe20003f24200 */
[C---:B------:R-:W-:Y:S01]  /*2280*/  FMUL R13, R74.reuse, 8388608 ;  /* 0x4b0000004a0d7820 */ /* 0x040fe20000400000 */
[----:B------:R-:W-:Y:S01]  /*2290*/  MOV R31, R23 ;  /* 0x00000017001f7202 */ /* 0x000fe20000000f00 */
[----:B------:R-:W-:Y:S01]  /*22a0*/  FMUL R14, R63, 0.25 ;  /* 0x3e8000003f0e7820 */ /* 0x000fe20000400000 */
[----:B------:R-:W-:Y:S01]  /*22b0*/  FSETP.GT.AND P4, PT, |R74|, 8.50705917302346158658e+37, PT ;  /* 0x7e8000004a00780b */ /* 0x000fe20003f84200 */
[----:B------:R-:W-:Y:S01]  /*22c0*/  FMUL R15, R62, 0.25 ;  /* 0x3e8000003e0f7820 */ /* 0x000fe20000400000 */
[C---:B------:R-:W-:Y:S01]  /*22d0*/  FSETP.GEU.AND P2, PT, R31.reuse, 1.175494350822287508e-38, PT ;  /* 0x008000001f00780b */ /* 0x040fe20003f4e000 */
[C---:B------:R-:W-:Y:S01]  /*22e0*/  FMUL R8, R31.reuse, 8388608 ;  /* 0x4b0000001f087820 */ /* 0x040fe20000400000 */
[----:B------:R-:W-:Y:S01]  /*22f0*/  FSETP.GT.AND P0, PT, |R72|, 8.50705917302346158658e+37, PT ;  /* 0x7e8000004800780b */ /* 0x000fe20003f04200 */
[----:B------:R-:W-:Y:S01]  /*2300*/  BAR.SYNC.DEFER_BLOCKING 0x0 ;  /* 0x0000000000007b1d */ /* 0x000fe20000010000 */
[----:B------:R-:W-:-:S02]  /*2310*/  FSETP.GT.AND P3, PT, |R31|, 8.50705917302346158658e+37, PT ;  /* 0x7e8000001f00780b */ /* 0x000fc40003f64200 */
[----:B------:R-:W-:Y:S02]  /*2320*/  FSEL R8, R8, R31, !P2 ;  /* 0x0000001f08087208 */ /* 0x000fe40005000000 */
[----:B------:R-:W-:Y:S01]  /*2330*/  FSEL R11, RZ, -23, P2 ;  /* 0xc1b80000ff0b7808 */ /* 0x000fe20001000000 */
[----:B------:R-:W-:Y:S01]  /*2340*/  ULDC.64 UR4, c[0x0][0x270] ;  /* 0x00009c0000047ab9 */ /* 0x000fe20000000a00 */
[----:B------:R-:W-:Y:S01]  /*2350*/  FSETP.GEU.AND P5, PT, R72, 1.175494350822287508e-38, PT ;  /* 0x008000004800780b */ /* 0x000fe20003fae000 */
[----:B------:R-:W-:Y:S01]  /*2360*/  UIMAD UR4, UR11, UR4, URZ ;  /* 0x000000040b0472a4 */ /* 0x000fe2000f8e023f */
[----:B------:R-:W-:Y:S02]  /*2370*/  FSETP.GEU.AND P2, PT, |R74|, 1.175494350822287508e-38, PT ;  /* 0x008000004a00780b */ /* 0x000fe40003f4e200 */
[----:B------:R-:W-:Y:S02]  /*2380*/  FSEL R16, RZ, -23, P5 ;  /* 0xc1b80000ff107808 */ /* 0x000fe40002800000 */
[----:B------:R-:W-:-:S02]  /*2390*/  FSETP.GEU.AND P6, PT, R75, 1.175494350822287508e-38, PT ;  /* 0x008000004b00780b */ /* 0x000fc40003fce000 */
[----:B------:R-:W-:Y:S02]  /*23a0*/  FSEL R14, R14, R63, P4 ;  /* 0x0000003f0e0e7208 */ /* 0x000fe40002000000 */
[----:B------:R-:W-:Y:S02]  /*23b0*/  FSEL R21, RZ, -23, P6 ;  /* 0xc1b80000ff157808 */ /* 0x000fe40003000000 */
[----:B------:R-:W-:Y:S02]  /*23c0*/  FSEL R15, R15, R62, P4 ;  /* 0x0000003e0f0f7208 */ /* 0x000fe40002000000 */
[----:B0-----:R-:W-:Y:S01]  /*23d0*/  SHF.L.U32 R5, R2, 0x3, RZ ;  /* 0x0000000302057819 */ /* 0x001fe200000006ff */
[----:B------:R-:W-:Y:S01]  /*23e0*/  @!P2 FMUL R14, R14, 16777216 ;  /* 0x4b8000000e0ea820 */ /* 0x000fe20000400000 */
[----:B------:R-:W-:Y:S01]  /*23f0*/  SHF.L.U32 R4, R2, 0x6, RZ ;  /* 0x0000000602047819 */ /* 0x000fe200000006ff */
[----:B------:R-:W-:Y:S01]  /*2400*/  @!P2 FMUL R15, R15, 16777216 ;  /* 0x4b8000000f0fa820 */ /* 0x000fe20000400000 */
[----:B------:R-:W-:-:S02]  /*2410*/  LOP3.LUT R6, R5, 0x38, RZ, 0xc0, !PT ;  /* 0x0000003805067812 */ /* 0x000fc400078ec0ff */
[C---:B------:R-:W-:Y:S02]  /*2420*/  LOP3.LUT R7, R2.reuse, 0xf, RZ, 0xc0, !PT ;  /* 0x0000000f02077812 */ /* 0x040fe400078ec0ff */
[----:B------:R-:W-:Y:S02]  /*2430*/  LOP3.LUT R3, R2, 0x70, RZ, 0xc0, !PT ;  /* 0x0000007002037812 */ /* 0x000fe400078ec0ff */
[----:B------:R-:W-:Y:S02]  /*2440*/  IADD3 R6, R6, UR10, RZ ;  /* 0x0000000a06067c10 */ /* 0x000fe4000fffe0ff */
[----:B------:R-:W-:Y:S02]  /*2450*/  LOP3.LUT R4, R4, 0x400, RZ, 0xc0, !PT ;  /* 0x0000040004047812 */ /* 0x000fe400078ec0ff */
[----:B------:R-:W-:Y:S02]  /*2460*/  LEA R5, R7, UR10, 0x4 ;  /* 0x0000000a07057c11 */ /* 0x000fe4000f8e20ff */
[----:B------:R-:W-:Y:S01]  /*2470*/  LEA R10, R3, R6, 0x2 ;  /* 0x00000006030a7211 */ /* 0x000fe200078e10ff */
[----:B------:R-:W-:Y:S01]  /*2480*/  FMUL R3, R60, 0.25 ;  /* 0x3e8000003c037820 */ /* 0x000fe20000400000 */
[----:B------:R-:W-:Y:S01]  /*2490*/  IADD3 R7, R4, R5, RZ ;  /* 0x0000000504077210 */ /* 0x000fe20007ffe0ff */
[----:B------:R-:W-:Y:S01]  /*24a0*/  FMUL R4, R61, 0.25 ;  /* 0x3e8000003d047820 */ /* 0x000fe20000400000 */
[----:B------:R-:W-:Y:S01]  /*24b0*/  FMUL R5, R58, 0.25 ;  /* 0x3e8000003a057820 */ /* 0x000fe20000400000 */
[----:B------:R-:W-:Y:S01]  /*24c0*/  FMUL R6, R59, 0.25 ;  /* 0x3e8000003b067820 */ /* 0x000fe20000400000 */
[----:B------:R-:W-:Y:S01]  /*24d0*/  FSEL R19, R3, R60, P1 ;  /* 0x0000003c03137208 */ /* 0x000fe20000800000 */
        /* <DEDUP_REMOVED lines=12> */
[----:B------:R-:W-:Y:S01]  /*25a0*/  @!P2 FMUL R25, R25, 16777216 ;  /* 0x4b8000001919a820 */ /* 0x000fe20000400000 */
[----:B------:R-:W-:-:S02]  /*25b0*/  IADD3 R3, R8, -0x3f3504f3, RZ ;  /* 0xc0cafb0d08037810 */ /* 0x000fc40007ffe0ff */
[----:B------:R-:W-:Y:S02]  /*25c0*/  FSEL R24, R4, R69, P3 ;  /* 0x0000004504187208 */ /* 0x000fe40001800000 */
[----:B------:R-:W-:Y:S02]  /*25d0*/  FSEL R66, R5, R66, P0 ;  /* 0x0000004205427208 */ /* 0x000fe40000000000 */
[----:B------:R-:W-:Y:S02]  /*25e0*/  SHF.R.U32.HI R4, RZ, 0x1, R2 ;  /* 0x00000001ff047819 */ /* 0x000fe40000011602 */
[----:B------:R-:W-:Y:S01]  /*25f0*/  LOP3.LUT R5, R3, 0xff800000, RZ, 0xc0, !PT ;  /* 0xff80000003057812 */ /* 0x000fe200078ec0ff */
[----:B------:R-:W-:Y:S01]  /*2600*/  FMUL R3, R64, 0.25 ;  /* 0x3e80000040037820 */ /* 0x000fe20000400000 */
[----:B------:R-:W-:Y:S02]  /*2610*/  LOP3.LUT R9, R4, 0x4, RZ, 0xc0, !PT ;  /* 0x0000000404097812 */ /* 0x000fe400078ec0ff */
[----:B------:R-:W-:Y:S01]  /*2620*/  FSEL R59, R6, R59, P4 ;  /* 0x0000003b063b7208 */ /* 0x000fe20002000000 */
[----:B------:R-:W-:Y:S01]  /*2630*/  FMUL R6, R71, 0.25 ;  /* 0x3e80000047067820 */ /* 0x000fe20000400000 */
[----:B------:R-:W-:-:S02]  /*2640*/  FSEL R64, R3, R64, P3 ;  /* 0x0000004003407208 */ /* 0x000fc40001800000 */
[----:B------:R-:W-:Y:S01]  /*2650*/  IADD3 R3, R9, R10, RZ ;  /* 0x0000000a09037210 */ /* 0x000fe20007ffe0ff */
[----:B------:R-:W-:Y:S01]  /*2660*/  FMUL R9, R72, 8388608 ;  /* 0x4b00000048097820 */ /* 0x000fe20000400000 */
[----:B------:R-:W-:Y:S01]  /*2670*/  FSEL R22, R6, R71, P0 ;  /* 0x0000004706167208 */ /* 0x000fe20000000000 */
[----:B------:R-:W-:Y:S01]  /*2680*/  FMUL R6, R67, 0.25 ;  /* 0x3e80000043067820 */ /* 0x000fe20000400000 */
[----:B------:R-:W-:Y:S01]  /*2690*/  FMUL R10, R75, 8388608 ;  /* 0x4b0000004b0a7820 */ /* 0x000fe20000400000 */
[----:B------:R-:W-:Y:S01]  /*26a0*/  I2FP.F32.S32 R4, R5 ;  /* 0x0000000500047245 */ /* 0x000fe20000201400 */
[----:B------:R-:W-:Y:S01]  /*26b0*/  @!P2 FMUL R59, R59, 16777216 ;  /* 0x4b8000003b3ba820 */ /* 0x000fe20000400000 */
[----:B------:R-:W-:Y:S02]  /*26c0*/  FSEL R9, R9, R72, !P5 ;  /* 0x0000004809097208 */ /* 0x000fe40006800000 */
[----:B------:R-:W-:Y:S01]  /*26d0*/  FSETP.GEU.AND P5, PT, R74, 1.175494350822287508e-38, PT ;  /* 0x008000004a00780b */ /* 0x000fe20003fae000 */
[----:B------:R-:W-:Y:S01]  /*26e0*/  FFMA.FTZ R11, R4, 1.1920928955078125e-07, R11 ;  /* 0x34000000040b7823 */ /* 0x000fe2000001000b */
[----:B------:R-:W-:Y:S01]  /*26f0*/  FSEL R28, R6, R67, P0 ;  /* 0x00000043061c7208 */ /* 0x000fe20000000000 */
[----:B------:R-:W-:Y:S01]  /*2700*/  FMUL R6, R65, 0.25 ;  /* 0x3e80000041067820 */ /* 0x000fe20000400000 */
[----:B------:R-:W-:Y:S01]  /*2710*/  FSEL R13, R13, R74, !P5 ;  /* 0x0000004a0d0d7208 */ /* 0x000fe20006800000 */
[----:B------:R-:W-:Y:S01]  /*2720*/  @P4 FMUL R74, R74, 0.25 ;  /* 0x3e8000004a4a4820 */ /* 0x000fe20000400000 */
[----:B------:R-:W-:-:S02]  /*2730*/  FSEL R10, R10, R75, !P6 ;  /* 0x0000004b0a0a7208 */ /* 0x000fc40007000000 */
[C---:B------:R-:W-:Y:S01]  /*2740*/  FSETP.GEU.AND P6, PT, |R75|.reuse, 1.175494350822287508e-38, PT ;  /* 0x008000004b00780b */ /* 0x040fe20003fce200 */
[----:B------:R-:W-:Y:S01]  /*2750*/  @!P2 FMUL R74, R74, 16777216 ;  /* 0x4b8000004a4aa820 */ /* 0x000fe20000400000 */
[----:B------:R-:W-:Y:S01]  /*2760*/  @P1 FMUL R75, R75, 0.25 ;  /* 0x3e8000004b4b1820 */ /* 0x000fe20000400000 */
[C---:B------:R-:W-:Y:S01]  /*2770*/  FSETP.GEU.AND P4, PT, |R72|.reuse, 1.175494350822287508e-38, PT ;  /* 0x008000004800780b */ /* 0x040fe20003f8e200 */
[----:B------:R-:W-:Y:S01]  /*2780*/  @P0 FMUL R72, R72, 0.25 ;  /* 0x3e80000048480820 */ /* 0x000fe20000400000 */
[C---:B------:R-:W-:Y:S01]  /*2790*/  FSETP.GEU.AND P1, PT, |R31|.reuse, 1.175494350822287508e-38, PT ;  /* 0x008000001f00780b */ /* 0x040fe20003f2e200 */
[----:B------:R-:W-:Y:S01]  /*27a0*/  @P3 FMUL R31, R31, 0.25 ;  /* 0x3e8000001f1f3820 */ /* 0x000fe20000400000 */
[----:B------:R-:W0:Y:S01]  /*27b0*/  MUFU.RCP R74, R74 ;  /* 0x0000004a004a7308 */ /* 0x000e220000001000 */
[----:B------:R-:W-:Y:S02]  /*27c0*/  LOP3.LUT R12, R2, 0x60, RZ, 0xc0, !PT ;  /* 0x00000060020c7812 */ /* 0x000fe400078ec0ff */
[----:B------:R-:W-:-:S02]  /*27d0*/  FSEL R30, R6, R65, P3 ;  /* 0x00000041061e7208 */ /* 0x000fc40001800000 */
[----:B------:R-:W-:Y:S01]  /*27e0*/  IADD3 R6, R10, -0x3f3504f3, RZ ;  /* 0xc0cafb0d0a067810 */ /* 0x000fe20007ffe0ff */
[----:B------:R-:W-:Y:S01]  /*27f0*/  @!P6 FMUL R75, R75, 16777216 ;  /* 0x4b8000004b4be820 */ /* 0x000fe20000400000 */
[----:B------:R-:W-:Y:S01]  /*2800*/  IADD3 R4, R9, -0x3f3504f3, RZ ;  /* 0xc0cafb0d09047810 */ /* 0x000fe20007ffe0ff */
[----:B------:R-:W-:Y:S01]  /*2810*/  @!P6 FMUL R17, R17, 16777216 ;  /* 0x4b8000001111e820 */ /* 0x000fe20000400000 */
[----:B------:R-:W-:Y:S01]  /*2820*/  LEA R12, R12, R7, 0x3 ;  /* 0x000000070c0c7211 */ /* 0x000fe200078e18ff */
[----:B------:R-:W-:Y:S01]  /*2830*/  @!P4 FMUL R72, R72, 16777216 ;  /* 0x4b8000004848c820 */ /* 0x000fe20000400000 */
[----:B------:R-:W-:Y:S01]  /*2840*/  IADD3 R7, R13, -0x3f3504f3, RZ ;  /* 0xc0cafb0d0d077810 */ /* 0x000fe20007ffe0ff */
[----:B------:R-:W-:Y:S01]  /*2850*/  @!P1 FMUL R31, R31, 16777216 ;  /* 0x4b8000001f1f9820 */ /* 0x000fe20000400000 */
[----:B------:R-:W-:Y:S01]  /*2860*/  LOP3.LUT R29, R6, 0xff800000, RZ, 0xc0, !PT ;  /* 0xff800000061d7812 */ /* 0x000fe200078ec0ff */
[----:B------:R-:W-:Y:S01]  /*2870*/  @!P6 FMUL R19, R19, 16777216 ;  /* 0x4b8000001313e820 */ /* 0x000fe20000400000 */
[----:B------:R-:W-:Y:S01]  /*2880*/  LOP3.LUT R26, R4, 0xff800000, RZ, 0xc0, !PT ;  /* 0xff800000041a7812 */ /* 0x000fe200078ec0ff */
[----:B------:R-:W-:Y:S01]  /*2890*/  @!P6 FMUL R57, R57, 16777216 ;  /* 0x4b8000003939e820 */ /* 0x000fe20000400000 */
[----:B------:R-:W-:Y:S01]  /*28a0*/  LOP3.LUT R32, R7, 0xff800000, RZ, 0xc0, !PT ;  /* 0xff80000007207812 */ /* 0x000fe200078ec0ff */
[C---:B0-----:R-:W-:Y:S01]  /*28b0*/  FMUL R14, R74.reuse, R14 ;  /* 0x0000000e4a0e7220 */ /* 0x041fe20000400000 */
[----:B------:R-:W-:Y:S01]  /*28c0*/  I2FP.F32.S32 R4, R29 ;  /* 0x0000001d00047245 */ /* 0x000fe20000201400 */
[C---:B------:R-:W-:Y:S01]  /*28d0*/  FMUL R15, R74.reuse, R15 ;  /* 0x0000000f4a0f7220 */ /* 0x040fe20000400000 */
[----:B------:R-:W-:Y:S01]  /*28e0*/  I2FP.F32.S32 R7, R26 ;  /* 0x0000001a00077245 */ /* 0x000fe20000201400 */
[C---:B------:R-:W-:Y:S01]  /*28f0*/  FMUL R59, R74.reuse, R59 ;  /* 0x0000003b4a3b7220 */ /* 0x040fe20000400000 */
[----:B------:R-:W-:Y:S01]  /*2900*/  FMUL R74, R74, R25 ;  /* 0x000000194a4a7220 */ /* 0x000fe20000400000 */
[----:B------:R-:W-:Y:S01]  /*2910*/  FFMA.FTZ R21, R4, 1.1920928955078125e-07, R21 ;  /* 0x3400000004157823 */ /* 0x000fe20000010015 */
[----:B------:R-:W0:Y:S01]  /*2920*/  MUFU.RCP R25, R31 ;  /* 0x0000001f00197308 */ /* 0x000e220000001000 */
[----:B------:R-:W-:Y:S01]  /*2930*/  FFMA.FTZ R16, R7, 1.1920928955078125e-07, R16 ;  /* 0x3400000007107823 */ /* 0x000fe20000010010 */
[----:B------:R-:W-:Y:S01]  /*2940*/  FSEL R23, RZ, -23, P5 ;  /* 0xc1b80000ff177808 */ /* 0x000fe20002800000 */
[----:B------:R-:W-:Y:S01]  /*2950*/  @!P6 FMUL R27, R27, 16777216 ;  /* 0x4b8000001b1be820 */ /* 0x000fe20000400000 */
[-C--:B------:R-:W-:Y:S01]  /*2960*/  I2FP.F32.S32 R6, R32.reuse ;  /* 0x0000002000067245 */ /* 0x080fe20000201400 */
[----:B------:R-:W-:Y:S01]  /*2970*/  @!P4 FMUL R22, R22, 16777216 ;  /* 0x4b8000001616c820 */ /* 0x000fe20000400000 */
[----:B------:R-:W-:Y:S01]  /*2980*/  @!P1 FMUL R30, R30, 16777216 ;  /* 0x4b8000001e1e9820 */ /* 0x000fe20000400000 */
[----:B------:R-:W-:Y:S01]  /*2990*/  @!P1 FMUL R64, R64, 16777216 ;  /* 0x4b80000040409820 */ /* 0x000fe20000400000 */
[----:B------:R-:W1:Y:S01]  /*29a0*/  MUFU.RCP R4, R75 ;  /* 0x0000004b00047308 */ /* 0x000e620000001000 */
[----:B------:R-:W-:Y:S01]  /*29b0*/  @!P4 FMUL R70, R70, 16777216 ;  /* 0x4b8000004646c820 */ /* 0x000fe20000400000 */
[----:B------:R-:W-:Y:S01]  /*29c0*/  @!P4 FMUL R28, R28, 16777216 ;  /* 0x4b8000001c1cc820 */ /* 0x000fe20000400000 */
[----:B------:R-:W-:Y:S01]  /*29d0*/  @!P4 FMUL R66, R66, 16777216 ;  /* 0x4b8000004242c820 */ /* 0x000fe20000400000 */
[----:B------:R-:W-:Y:S01]  /*29e0*/  FFMA.FTZ R23, R6, 1.1920928955078125e-07, R23 ;  /* 0x3400000006177823 */ /* 0x000fe20000010017 */
[----:B------:R-:W-:Y:S01]  /*29f0*/  IADD3 R32, R13, -R32, RZ ;  /* 0x800000200d207210 */ /* 0x000fe20007ffe0ff */
[----:B------:R-:W-:Y:S01]  /*2a00*/  @!P1 FMUL R24, R24, 16777216 ;  /* 0x4b80000018189820 */ /* 0x000fe20000400000 */
[----:B------:R-:W-:Y:S01]  /*2a10*/  LOP3.LUT R42, R2, 0x7f, RZ, 0xc0, !PT ;  /* 0x0000007f022a7812 */ /* 0x000fe200078ec0ff */
[----:B------:R-:W2:Y:S01]  /*2a20*/  MUFU.RCP R7, R72 ;  /* 0x0000004800077308 */ /* 0x000ea20000001000 */
[C---:B0-----:R-:W-:Y:S01]  /*2a30*/  FMUL R33, R25.reuse, R64 ;  /* 0x0000004019217220 */ /* 0x041fe20000400000 */
[----:B------:R-:W-:Y:S01]  /*2a40*/  FADD R32, R32, -1 ;  /* 0xbf80000020207421 */ /* 0x000fe20000000000 */
[----:B------:R-:W-:Y:S01]  /*2a50*/  ISETP.GE.U32.AND P0, PT, R8, 0x7f800000, PT ;  /* 0x7f8000000800780c */ /* 0x000fe20003f06070 */
[----:B------:R-:W-:Y:S01]  /*2a60*/  @!P1 FMUL R68, R68, 16777216 ;  /* 0x4b80000044449820 */ /* 0x000fe20000400000 */
[----:B------:R-:W-:Y:S01]  /*2a70*/  LEA R42, R42, UR10, 0x4 ;  /* 0x0000000a2a2a7c11 */ /* 0x000fe2000f8e20ff */
[----:B------:R-:W-:Y:S01]  /*2a80*/  FMUL R24, R25, R24 ;  /* 0x0000001819187220 */ /* 0x000fe20000400000 */
[----:B------:R-:W-:Y:S01]  /*2a90*/  ISETP.GE.U32.AND P1, PT, R9, 0x7f800000, PT ;  /* 0x7f8000000900780c */ /* 0x000fe20003f26070 */
[C---:B-1----:R-:W-:Y:S01]  /*2aa0*/  FMUL R17, R4.reuse, R17 ;  /* 0x0000001104117220 */ /* 0x042fe20000400000 */
[C---:B------:R-:W-:Y:S01]  /*2ab0*/  FMUL R20, R4.reuse, R19 ;  /* 0x0000001304147220 */ /* 0x040fe20000400000 */
[C---:B------:R-:W-:Y:S01]  /*2ac0*/  FMUL R6, R4.reuse, R57 ;  /* 0x0000003904067220 */ /* 0x040fe20000400000 */
[----:B------:R-:W-:Y:S01]  /*2ad0*/  FMUL R27, R4, R27 ;  /* 0x0000001b041b7220 */ /* 0x000fe20000400000 */
[C---:B------:R-:W-:Y:S01]  /*2ae0*/  FMUL R4, R25.reuse, R30 ;  /* 0x0000001e19047220 */ /* 0x040fe20000400000 */
[C---:B------:R-:W-:Y:S01]  /*2af0*/  IADD3 R30, R10.reuse, -R29, RZ ;  /* 0x8000001d0a1e7210 */ /* 0x040fe20007ffe0ff */
[----:B------:R-:W-:Y:S01]  /*2b00*/  FMUL R25, R25, R68 ;  /* 0x0000004419197220 */ /* 0x000fe20000400000 */
[----:B------:R-:W-:Y:S01]  /*2b10*/  ISETP.GE.U32.AND P5, PT, R10, 0x7f800000, PT ;  /* 0x7f8000000a00780c */ /* 0x000fe20003fa6070 */
[C---:B--2---:R-:W-:Y:S01]  /*2b20*/  FMUL R19, R7.reuse, R22 ;  /* 0x0000001607137220 */ /* 0x044fe20000400000 */
[C---:B------:R-:W-:Y:S01]  /*2b30*/  FMUL R22, R7.reuse, R70 ;  /* 0x0000004607167220 */ /* 0x040fe20000400000 */
[C---:B------:R-:W-:Y:S01]  /*2b40*/  FMUL R28, R7.reuse, R28 ;  /* 0x0000001c071c7220 */ /* 0x040fe20000400000 */
[----:B------:R-:W-:Y:S01]  /*2b50*/  FMUL R31, R7, R66 ;  /* 0x00000042071f7220 */ /* 0x000fe20000400000 */
[----:B------:R-:W-:Y:S01]  /*2b60*/  IADD3 R7, R8, -R5, RZ ;  /* 0x8000000508077210 */ /* 0x000fe20007ffe0ff */
[----:B------:R-:W-:Y:S01]  /*2b70*/  FADD R30, R30, -1 ;  /* 0xbf8000001e1e7421 */ /* 0x000fe20000000000 */
[----:B------:R-:W-:Y:S01]  /*2b80*/  F2FP.F16.F32.PACK_AB R6, R6, R27 ;  /* 0x0000001b0606723e */ /* 0x000fe200000000ff */
[----:B------:R-:W0:Y:S01]  /*2b90*/  LDC R57, c[0x0][0x278] ;  /* 0x00009e00ff397b82 */ /* 0x000e220000000800 */
[----:B------:R-:W-:-:S02]  /*2ba0*/  F2FP.F16.F32.PACK_AB R4, R4, R33 ;  /* 0x000000210404723e */ /* 0x000fc400000000ff */
[----:B------:R-:W-:Y:S01]  /*2bb0*/  IADD3 R27, R9, -R26, RZ ;  /* 0x8000001a091b7210 */ /* 0x000fe20007ffe0ff */
[----:B------:R-:W-:Y:S01]  /*2bc0*/  FADD R26, R7, -1 ;  /* 0xbf800000071a7421 */ /* 0x000fe20000000000 */
[----:B------:R-:W-:Y:S02]  /*2bd0*/  MOV R33, 0x3dc6b27f ;  /* 0x3dc6b27f00217802 */ /* 0x000fe40000000f00 */
[----:B------:R-:W-:Y:S01]  /*2be0*/  F2FP.F16.F32.PACK_AB R5, R28, R31 ;  /* 0x0000001f1c05723e */ /* 0x000fe200000000ff */
[----:B------:R-:W-:Y:S01]  /*2bf0*/  FADD R28, R27, -1 ;  /* 0xbf8000001b1c7421 */ /* 0x000fe20000000000 */
[----:B------:R-:W-:Y:S01]  /*2c00*/  F2FP.F16.F32.PACK_AB R7, R59, R74 ;  /* 0x0000004a3b07723e */ /* 0x000fe200000000ff */
[-C--:B------:R-:W-:Y:S01]  /*2c10*/  FFMA.FTZ R27, R26, R33.reuse, -0.16845393180847167969 ;  /* 0xbe2c7f301a1b7423 */ /* 0x080fe20000010021 */
[-C--:B------:R-:W-:Y:S01]  /*2c20*/  FFMA.FTZ R31, R30, R33.reuse, -0.16845393180847167969 ;  /* 0xbe2c7f301e1f7423 */ /* 0x080fe20000010021 */
[-C--:B------:R-:W-:Y:S01]  /*2c30*/  FFMA.FTZ R29, R28, R33.reuse, -0.16845393180847167969 ;  /* 0xbe2c7f301c1d7423 */ /* 0x080fe20000010021 */
[----:B------:R-:W-:Y:S01]  /*2c40*/  FFMA.FTZ R33, R32, R33, -0.16845393180847167969 ;  /* 0xbe2c7f3020217423 */ /* 0x000fe20000010021 */
[----:B------:R-:W-:Y:S01]  /*2c50*/  FFMA.FTZ R27, R26, R27, 0.1716887056827545166 ;  /* 0x3e2fcf2a1a1b7423 */ /* 0x000fe2000001001b */
[----:B------:R-:W-:Y:S01]  /*2c60*/  FFMA.FTZ R31, R30, R31, 0.1716887056827545166 ;  /* 0x3e2fcf2a1e1f7423 */ /* 0x000fe2000001001f */
[----:B------:R-:W-:Y:S01]  /*2c70*/  FFMA.FTZ R29, R28, R29, 0.1716887056827545166 ;  /* 0x3e2fcf2a1c1d7423 */ /* 0x000fe2000001001d */
[----:B------:R-:W-:Y:S01]  /*2c80*/  FFMA.FTZ R33, R32, R33, 0.1716887056827545166 ;  /* 0x3e2fcf2a20217423 */ /* 0x000fe20000010021 */
[----:B------:R-:W-:Y:S01]  /*2c90*/  FFMA.FTZ R27, R26, R27, -0.17900948226451873779 ;  /* 0xbe374e431a1b7423 */ /* 0x000fe2000001001b */
[----:B------:R-:W-:Y:S01]  /*2ca0*/  STSM.16.M88.4 [R12], R4 ;  /* 0x000000040c007844 */ /* 0x000fe20000000200 */
[----:B------:R-:W-:Y:S01]  /*2cb0*/  FFMA.FTZ R29, R28, R29, -0.17900948226451873779 ;  /* 0xbe374e431c1d7423 */ /* 0x000fe2000001001d */
[----:B------:R-:W-:Y:S01]  /*2cc0*/  FFMA.FTZ R31, R30, R31, -0.17900948226451873779 ;  /* 0xbe374e431e1f7423 */ /* 0x000fe2000001001f */
[----:B------:R-:W-:Y:S01]  /*2cd0*/  FFMA.FTZ R27, R26, R27, 0.20512372255325317383 ;  /* 0x3e520bf41a1b7423 */ /* 0x000fe2000001001b */
[----:B------:R-:W-:Y:S01]  /*2ce0*/  BAR.SYNC.DEFER_BLOCKING 0x0 ;  /* 0x0000000000007b1d */ /* 0x000fe20000010000 */
[----:B------:R-:W-:Y:S01]  /*2cf0*/  FFMA.FTZ R29, R28, R29, 0.20512372255325317383 ;  /* 0x3e520bf41c1d7423 */ /* 0x000fe2000001001d */
[----:B------:R-:W-:Y:S01]  /*2d00*/  FFMA.FTZ R33, R32, R33, -0.17900948226451873779 ;  /* 0xbe374e4320217423 */ /* 0x000fe20000010021 */
[----:B------:R-:W-:Y:S01]  /*2d10*/  FFMA.FTZ R27, R26, R27, -0.24046532809734344482 ;  /* 0xbe763c8b1a1b7423 */ /* 0x000fe2000001001b */
[----:B------:R-:W-:Y:S01]  /*2d20*/  FFMA.FTZ R31, R30, R31, 0.20512372255325317383 ;  /* 0x3e520bf41e1f7423 */ /* 0x000fe2000001001f */
[----:B------:R-:W-:Y:S01]  /*2d30*/  FFMA.FTZ R29, R28, R29, -0.24046532809734344482 ;  /* 0xbe763c8b1c1d7423 */ /* 0x000fe2000001001d */
[----:B------:R-:W-:Y:S01]  /*2d40*/  FFMA.FTZ R33, R32, R33, 0.20512372255325317383 ;  /* 0x3e520bf420217423 */ /* 0x000fe20000010021 */
[----:B------:R-:W-:Y:S01]  /*2d50*/  FFMA.FTZ R27, R26, R27, 0.28857114911079406738 ;  /* 0x3e93bf991a1b7423 */ /* 0x000fe2000001001b */
[----:B------:R-:W-:Y:S01]  /*2d60*/  FFMA.FTZ R31, R30, R31, -0.24046532809734344482 ;  /* 0xbe763c8b1e1f7423 */ /* 0x000fe2000001001f */
[----:B------:R-:W-:Y:S01]  /*2d70*/  FFMA.FTZ R29, R28, R29, 0.28857114911079406738 ;  /* 0x3e93bf991c1d7423 */ /* 0x000fe2000001001d */
[----:B------:R-:W-:Y:S01]  /*2d80*/  FFMA.FTZ R33, R32, R33, -0.24046532809734344482 ;  /* 0xbe763c8b20217423 */ /* 0x000fe20000010021 */
[----:B------:R-:W-:Y:S01]  /*2d90*/  FFMA.FTZ R27, R26, R27, -0.36067417263984680176 ;  /* 0xbeb8aa491a1b7423 */ /* 0x000fe2000001001b */
[----:B------:R-:W-:Y:S01]  /*2da0*/  FFMA.FTZ R31, R30, R31, 0.28857114911079406738 ;  /* 0x3e93bf991e1f7423 */ /* 0x000fe2000001001f */
[----:B------:R-:W-:Y:S01]  /*2db0*/  FFMA.FTZ R29, R28, R29, -0.36067417263984680176 ;  /* 0xbeb8aa491c1d7423 */ /* 0x000fe2000001001d */
[----:B------:R-:W-:Y:S01]  /*2dc0*/  FFMA.FTZ R33, R32, R33, 0.28857114911079406738 ;  /* 0x3e93bf9920217423 */ /* 0x000fe20000010021 */
[----:B------:R-:W-:Y:S01]  /*2dd0*/  FFMA.FTZ R27, R26, R27, 0.48089820146560668945 ;  /* 0x3ef6384a1a1b7423 */ /* 0x000fe2000001001b */
[----:B------:R-:W-:Y:S01]  /*2de0*/  FFMA.FTZ R31, R30, R31, -0.36067417263984680176 ;  /* 0xbeb8aa491e1f7423 */ /* 0x000fe2000001001f */
[----:B------:R-:W-:Y:S01]  /*2df0*/  FFMA.FTZ R29, R28, R29, 0.48089820146560668945 ;  /* 0x3ef6384a1c1d7423 */ /* 0x000fe2000001001d */
[----:B------:R-:W-:Y:S01]  /*2e00*/  FFMA.FTZ R33, R32, R33, -0.36067417263984680176 ;  /* 0xbeb8aa4920217423 */ /* 0x000fe20000010021 */
[----:B------:R-:W-:Y:S01]  /*2e10*/  FFMA.FTZ R27, R26, R27, -0.72134751081466674805 ;  /* 0xbf38aa3b1a1b7423 */ /* 0x000fe2000001001b */
[----:B------:R-:W-:Y:S01]  /*2e20*/  FFMA.FTZ R31, R30, R31, 0.48089820146560668945 ;  /* 0x3ef6384a1e1f7423 */ /* 0x000fe2000001001f */
[----:B------:R-:W-:Y:S01]  /*2e30*/  FFMA.FTZ R29, R28, R29, -0.72134751081466674805 ;  /* 0xbf38aa3b1c1d7423 */ /* 0x000fe2000001001d */
[----:B------:R-:W-:Y:S01]  /*2e40*/  FFMA.FTZ R33, R32, R33, 0.48089820146560668945 ;  /* 0x3ef6384a20217423 */ /* 0x000fe20000010021 */
[----:B------:R-:W-:Y:S01]  /*2e50*/  FMUL R27, R26, R27 ;  /* 0x0000001b1a1b7220 */ /* 0x000fe20000400000 */
[----:B------:R-:W1:Y:S01]  /*2e60*/  LDS.128 R4, [R42] ;  /* 0x000000002a047984 */ /* 0x000e620000000c00 */
[----:B------:R-:W-:Y:S01]  /*2e70*/  FMUL R29, R28, R29 ;  /* 0x0000001d1c1d7220 */ /* 0x000fe20000400000 */
[----:B------:R-:W-:Y:S01]  /*2e80*/  FFMA.FTZ R31, R30, R31, -0.72134751081466674805 ;  /* 0xbf38aa3b1e1f7423 */ /* 0x000fe2000001001f */
[----:B------:R-:W-:Y:S01]  /*2e90*/  FMUL R27, R26, R27 ;  /* 0x0000001b1a1b7220 */ /* 0x000fe20000400000 */
[----:B------:R-:W-:Y:S01]  /*2ea0*/  FFMA.FTZ R33, R32, R33, -0.72134751081466674805 ;  /* 0xbf38aa3b20217423 */ /* 0x000fe20000010021 */
[----:B------:R-:W-:Y:S01]  /*2eb0*/  FMUL R29, R28, R29 ;  /* 0x0000001d1c1d7220 */ /* 0x000fe20000400000 */
[----:B------:R-:W-:Y:S01]  /*2ec0*/  FMUL R31, R30, R31 ;  /* 0x0000001f1e1f7220 */ /* 0x000fe20000400000 */
[----:B------:R-:W-:Y:S01]  /*2ed0*/  FFMA.FTZ R26, R26, 1.4426950216293334961, R27 ;  /* 0x3fb8aa3b1a1a7823 */ /* 0x000fe2000001001b */
[----:B------:R-:W-:Y:S01]  /*2ee0*/  FMUL R33, R32, R33 ;  /* 0x0000002120217220 */ /* 0x000fe20000400000 */
[----:B------:R-:W-:Y:S01]  /*2ef0*/  FFMA.FTZ R29, R28, 1.4426950216293334961, R29 ;  /* 0x3fb8aa3b1c1d7823 */ /* 0x000fe2000001001d */
[----:B------:R-:W-:Y:S01]  /*2f00*/  FMUL R31, R30, R31 ;  /* 0x0000001f1e1f7220 */ /* 0x000fe20000400000 */
[----:B------:R-:W-:Y:S01]  /*2f10*/  FADD R26, R11, R26 ;  /* 0x0000001a0b1a7221 */ /* 0x000fe20000000000 */
[----:B------:R-:W-:Y:S01]  /*2f20*/  @P0 MOV R11, 0x7f800000 ;  /* 0x7f800000000b0802 */ /* 0x000fe20000000f00 */
[----:B------:R-:W-:Y:S01]  /*2f30*/  FMUL R33, R32, R33 ;  /* 0x0000002120217220 */ /* 0x000fe20000400000 */
[----:B------:R-:W-:Y:S01]  /*2f40*/  FSETP.NEU.AND P3, PT, R8, RZ, PT ;  /* 0x000000ff0800720b */ /* 0x000fe20003f6d000 */
[----:B------:R-:W-:Y:S01]  /*2f50*/  FFMA.FTZ R28, R30, 1.4426950216293334961, R31 ;  /* 0x3fb8aa3b1e1c7823 */ /* 0x000fe2000001001f */
[----:B------:R-:W-:Y:S01]  /*2f60*/  FADD R27, R16, R29 ;  /* 0x0000001d101b7221 */ /* 0x000fe20000000000 */
[----:B------:R-:W-:Y:S01]  /*2f70*/  @P0 FFMA.FTZ R26, R8, R11, +INF ;  /* 0x7f800000081a0423 */ /* 0x000fe2000001000b */
[----:B------:R-:W-:Y:S01]  /*2f80*/  @P1 MOV R8, 0x7f800000 ;  /* 0x7f80000000081802 */ /* 0x000fe20000000f00 */
[----:B------:R-:W-:Y:S01]  /*2f90*/  FFMA.FTZ R32, R32, 1.4426950216293334961, R33 ;  /* 0x3fb8aa3b20207823 */ /* 0x000fe20000010021 */
[----:B------:R-:W-:Y:S01]  /*2fa0*/  IMAD R11, R0, UR5, RZ ;  /* 0x00000005000b7c24 */ /* 0x000fe2000f8e02ff */
[----:B------:R-:W-:Y:S01]  /*2fb0*/  @P5 MOV R29, 0x7f800000 ;  /* 0x7f800000001d5802 */ /* 0x000fe20000000f00 */
[----:B------:R-:W-:Y:S01]  /*2fc0*/  FADD R21, R21, R28 ;  /* 0x0000001c15157221 */ /* 0x000fe20000000000 */
[C---:B------:R-:W-:Y:S01]  /*2fd0*/  FSETP.NEU.AND P2, PT, R9.reuse, RZ, PT ;  /* 0x000000ff0900720b */ /* 0x040fe20003f4d000 */
[----:B------:R-:W-:Y:S01]  /*2fe0*/  @P1 FFMA.FTZ R27, R9, R8, +INF ;  /* 0x7f800000091b1423 */ /* 0x000fe20000010008 */
[----:B------:R-:W-:Y:S01]  /*2ff0*/  FADD R28, R23, R32 ;  /* 0x00000020171c7221 */ /* 0x000fe20000000000 */
[----:B------:R-:W-:Y:S01]  /*3000*/  F2FP.F16.F32.PACK_AB R9, R19, R22 ;  /* 0x000000161309723e */ /* 0x000fe200000000ff */
[C---:B------:R-:W-:Y:S01]  /*3010*/  @P5 FFMA.FTZ R21, R10.reuse, R29, +INF ;  /* 0x7f8000000a155423 */ /* 0x040fe2000001001d */
[C---:B------:R-:W-:Y:S01]  /*3020*/  SHF.L.U32 R23, R11.reuse, 0x1, RZ ;  /* 0x000000010b177819 */ /* 0x040fe200000006ff */
[----:B------:R-:W-:Y:S01]  /*3030*/  IMAD.HI R22, R11, 0x2, RZ ;  /* 0x000000020b167827 */ /* 0x000fe200078e02ff */
[----:B------:R-:W-:Y:S01]  /*3040*/  FSETP.NEU.AND P1, PT, R10, RZ, PT ;  /* 0x000000ff0a00720b */ /* 0x000fe20003f2d000 */
[----:B------:R-:W2:Y:S01]  /*3050*/  LDC.64 R30, c[0x0][0x228] ;  /* 0x00008a00ff1e7b82 */ /* 0x000ea20000000a00 */
[----:B------:R-:W-:Y:S01]  /*3060*/  F2FP.F16.F32.PACK_AB R8, R24, R25 ;  /* 0x000000191808723e */ /* 0x000fe200000000ff */
[----:B------:R-:W-:Y:S01]  /*3070*/  USHF.L.U32 UR5, UR4, 0x1, URZ ;  /* 0x0000000104057899 */ /* 0x000fe2000800063f */
[----:B------:R-:W-:Y:S01]  /*3080*/  F2FP.F16.F32.PACK_AB R10, R17, R20 ;  /* 0x00000014110a723e */ /* 0x000fe200000000ff */
[----:B0-----:R-:W-:Y:S01]  /*3090*/  IMAD R33, R57, 0x6, RZ ;  /* 0x0000000639217824 */ /* 0x001fe200078e02ff */
[----:B------:R-:W-:-:S03]  /*30a0*/  F2FP.F16.F32.PACK_AB R11, R14, R15 ;  /* 0x0000000f0e0b723e */ /* 0x000fc600000000ff */
[----:B------:R-:W-:Y:S01]  /*30b0*/  BAR.SYNC.DEFER_BLOCKING 0x0 ;  /* 0x0000000000007b1d */ /* 0x000fe20000010000 */
[----:B------:R-:W-:Y:S01]  /*30c0*/  ISETP.GE.U32.AND P4, PT, R13, 0x7f800000, PT ;  /* 0x7f8000000d00780c */ /* 0x000fe20003f86070 */
[C---:B------:R-:W-:Y:S01]  /*30d0*/  IMAD R41, R57.reuse, 0xa, RZ ;  /* 0x0000000a39297824 */ /* 0x040fe200078e02ff */
[C---:B------:R-:W-:Y:S01]  /*30e0*/  SHF.L.U32 R15, R57.reuse, 0x1, RZ ;  /* 0x00000001390f7819 */ /* 0x040fe200000006ff */
[C---:B------:R-:W-:Y:S01]  /*30f0*/  IMAD R45, R57.reuse, 0xc, RZ ;  /* 0x0000000c392d7824 */ /* 0x040fe200078e02ff */
[CC--:B------:R-:W-:Y:S01]  /*3100*/  LEA R19, R57.reuse, R57.reuse, 0x1 ;  /* 0x0000003939137211 */ /* 0x0c0fe200078e08ff */
[C---:B------:R-:W-:Y:S01]  /*3110*/  IMAD R29, R57.reuse, 0x5, RZ ;  /* 0x00000005391d7824 */ /* 0x040fe200078e02ff */
[C---:B------:R-:W-:Y:S01]  /*3120*/  SHF.L.U32 R25, R57.reuse, 0x2, RZ ;  /* 0x0000000239197819 */ /* 0x040fe200000006ff */
[C---:B------:R-:W-:Y:S01]  /*3130*/  IMAD R51, R57.reuse, 0xe, RZ ;  /* 0x0000000e39337824 */ /* 0x040fe200078e02ff */
[CC--:B------:R-:W-:Y:S01]  /*3140*/  LEA R35, R57.reuse, -R57.reuse, 0x3 ;  /* 0x8000003939237211 */ /* 0x0c0fe200078e18ff */
[C---:B------:R-:W-:Y:S01]  /*3150*/  IMAD R59, R57.reuse, 0x12, RZ ;  /* 0x00000012393b7824 */ /* 0x040fe200078e02ff */
[C---:B------:R-:W-:Y:S01]  /*3160*/  SHF.L.U32 R37, R57.reuse, 0x3, RZ ;  /* 0x0000000339257819 */ /* 0x040fe200000006ff */
[C---:B------:R-:W-:Y:S01]  /*3170*/  IMAD R61, R57.reuse, 0x14, RZ ;  /* 0x00000014393d7824 */ /* 0x040fe200078e02ff */
[C---:B------:R-:W-:Y:S01]  /*3180*/  LEA R39, R57.reuse, R57, 0x3 ;  /* 0x0000003939277211 */ /* 0x040fe200078e18ff */
[C---:B------:R-:W-:Y:S01]  /*3190*/  IMAD R63, R57.reuse, 0x16, RZ ;  /* 0x00000016393f7824 */ /* 0x040fe200078e02ff */
[----:B------:R-:W-:Y:S01]  /*31a0*/  @P4 MOV R20, 0x7f800000 ;  /* 0x7f80000000144802 */ /* 0x000fe20000000f00 */
[----:B------:R-:W-:Y:S01]  /*31b0*/  IMAD R65, R57, 0x18, RZ ;  /* 0x0000001839417824 */ /* 0x000fe200078e02ff */
[----:B------:R-:W-:Y:S01]  /*31c0*/  FSEL R27, R27, -INF , P2 ;  /* 0xff8000001b1b7808 */ /* 0x000fe20001000000 */
[----:B------:R-:W-:Y:S01]  /*31d0*/  IMAD R43, R57, 0xb, RZ ;  /* 0x0000000b392b7824 */ /* 0x000fe200078e02ff */
[----:B--2---:R-:W-:Y:S01]  /*31e0*/  IADD3 R16, P0, P5, R23, UR5, R30 ;  /* 0x0000000517107c10 */ /* 0x004fe2000fd1e01e */
[----:B------:R-:W-:Y:S01]  /*31f0*/  UIMAD.WIDE UR4, UR4, 0x2, URZ ;  /* 0x00000002040478a5 */ /* 0x000fe2000f8e023f */
[----:B------:R-:W-:Y:S01]  /*3200*/  @P4 FFMA.FTZ R28, R13, R20, +INF ;  /* 0x7f8000000d1c4423 */ /* 0x000fe20000010014 */
[C---:B------:R-:W-:Y:S01]  /*3210*/  IMAD R67, R57.reuse, 0x1a, RZ ;  /* 0x0000001a39437824 */ /* 0x040fe200078e02ff */
[----:B------:R-:W-:Y:S01]  /*3220*/  SHF.L.U32 R2, R2, 0x1, RZ ;  /* 0x0000000102027819 */ /* 0x000fe200000006ff */
[----:B------:R0:W-:Y:S01]  /*3230*/  STSM.16.M88.4 [R12], R8 ;  /* 0x000000080c007844 */ /* 0x0001e20000000200 */
[C---:B------:R-:W-:Y:S01]  /*3240*/  IMAD R69, R57.reuse, 0x1c, RZ ;  /* 0x0000001c39457824 */ /* 0x040fe200078e02ff */
[----:B------:R-:W-:Y:S01]  /*3250*/  IADD3.X R17, R22, UR5, R31, P0, P5 ;  /* 0x0000000516117c10 */ /* 0x000fe200087ea41f */
[C---:B------:R-:W-:Y:S01]  /*3260*/  IMAD R71, R57.reuse, 0x1e, RZ ;  /* 0x0000001e39477824 */ /* 0x040fe200078e02ff */
[----:B------:R-:W-:Y:S01]  /*3270*/  BAR.SYNC.DEFER_BLOCKING 0x0 ;  /* 0x0000000000007b1d */ /* 0x000fe20000010000 */
[CC--:B------:R-:W-:Y:S01]  /*3280*/  LEA R14, P5, R57.reuse, R16.reuse, 0x2 ;  /* 0x00000010390e7211 */ /* 0x0c0fe200078a10ff */
[----:B------:R-:W-:Y:S01]  /*3290*/  IMAD R47, R57, 0xd, RZ ;  /* 0x0000000d392f7824 */ /* 0x000fe200078e02ff */
[-C--:B------:R-:W-:Y:S01]  /*32a0*/  IADD3 R22, P6, R33, R16.reuse, RZ ;  /* 0x0000001021167210 */ /* 0x080fe20007fde0ff */
[----:B------:R-:W-:Y:S01]  /*32b0*/  IMAD R53, R57, 0xf, RZ ;  /* 0x0000000f39357824 */ /* 0x000fe200078e02ff */
[----:B------:R-:W-:Y:S01]  /*32c0*/  FSETP.NEU.AND P0, PT, R13, RZ, PT ;  /* 0x000000ff0d00720b */ /* 0x000fe20003f0d000 */
[----:B------:R-:W-:Y:S01]  /*32d0*/  ULDC UR4, c[0x0][0x27c] ;  /* 0x00009f0000047ab9 */ /* 0x000fe20000000800 */
[----:B------:R-:W-:Y:S01]  /*32e0*/  LEA.HI.X.SX32 R23, R19, R17, 0x1, P6 ;  /* 0x0000001113177211 */ /* 0x000fe200030f0eff */
[----:B------:R-:W-:Y:S01]  /*32f0*/  UIMAD UR4, UR11, UR4, URZ ;  /* 0x000000040b0472a4 */ /* 0x000fe2000f8e023f */
[----:B------:R-:W-:-:S02]  /*3300*/  IADD3 R32, P6, R45, R16, RZ ;  /* 0x000000102d207210 */ /* 0x000fc40007fde0ff */
[----:B-1----:R-:W-:Y:S01]  /*3310*/  PRMT R19, R7, 0x7632, R19 ;  /* 0x0000763207137816 */ /* 0x002fe20000000013 */
[----:B------:R-:W-:Y:S01]  /*3320*/  USHF.L.U32 UR6, UR4, 0x2, URZ ;  /* 0x0000000204067899 */ /* 0x000fe2000800063f */
[CC--:B0-----:R-:W-:Y:S01]  /*3330*/  IADD3 R12, P4, R15.reuse, R16.reuse, RZ ;  /* 0x000000100f0c7210 */ /* 0x0c1fe20007f9e0ff */
[----:B------:R-:W-:Y:S01]  /*3340*/  UIMAD.WIDE UR4, UR4, 0x4, URZ ;  /* 0x00000004040478a5 */ /* 0x000fe2000f8e023f */
[-C--:B------:R-:W-:Y:S02]  /*3350*/  LEA.HI.X.SX32 R15, R15, R17.reuse, 0x1, P5 ;  /* 0x000000110f0f7211 */ /* 0x080fe400028f0eff */
[C---:B------:R-:W-:Y:S02]  /*3360*/  LEA.HI.X.SX32 R13, R57.reuse, R17, 0x1, P4 ;  /* 0x00000011390d7211 */ /* 0x040fe400020f0eff */
[-C--:B------:R-:W-:Y:S02]  /*3370*/  LEA R24, P4, R57, R16.reuse, 0x3 ;  /* 0x0000001039187211 */ /* 0x080fe400078818ff */
[----:B------:R-:W-:-:S02]  /*3380*/  IADD3 R30, P5, R41, R16, RZ ;  /* 0x00000010291e7210 */ /* 0x000fc40007fbe0ff */
[-C--:B------:R-:W-:Y:S01]  /*3390*/  LEA.HI.X.SX32 R25, R25, R17.reuse, 0x1, P4 ;  /* 0x0000001119197211 */ /* 0x080fe200020f0eff */
[----:B------:R-:W0:Y:S01]  /*33a0*/  LDS.128 R8, [R42] ;  /* 0x000000002a087984 */ /* 0x000e220000000c00 */
[-C--:B------:R-:W-:Y:S02]  /*33b0*/  IADD3 R34, P4, R51, R16.reuse, RZ ;  /* 0x0000001033227210 */ /* 0x080fe40007f9e0ff */
[-C--:B------:R-:W-:Y:S01]  /*33c0*/  LEA.HI.X.SX32 R31, R29, R17.reuse, 0x1, P5 ;  /* 0x000000111d1f7211 */ /* 0x080fe200028f0eff */
[----:B------:R1:W-:Y:S01]  /*33d0*/  STG.E.U16 desc[UR16][R16.64], R4 ;  /* 0x0000000410007986 */ /* 0x0003e2000c101510 */
[-C--:B------:R-:W-:Y:S02]  /*33e0*/  LEA R36, P5, R57, R16.reuse, 0x4 ;  /* 0x0000001039247211 */ /* 0x080fe400078a20ff */
[----:B------:R-:W-:Y:S02]  /*33f0*/  LEA.HI.X.SX32 R33, R33, R17, 0x1, P6 ;  /* 0x0000001121217211 */ /* 0x000fe400030f0eff */
[----:B------:R-:W-:-:S02]  /*3400*/  IADD3 R38, P6, R59, R16, RZ ;  /* 0x000000103b267210 */ /* 0x000fc40007fde0ff */
[-C--:B------:R-:W-:Y:S02]  /*3410*/  LEA.HI.X.SX32 R35, R35, R17.reuse, 0x1, P4 ;  /* 0x0000001123237211 */ /* 0x080fe400020f0eff */
[-C--:B------:R-:W-:Y:S02]  /*3420*/  IADD3 R40, P4, R61, R16.reuse, RZ ;  /* 0x000000103d287210 */ /* 0x080fe40007f9e0ff */
[-C--:B------:R-:W-:Y:S02]  /*3430*/  LEA.HI.X.SX32 R37, R37, R17.reuse, 0x1, P5 ;  /* 0x0000001125257211 */ /* 0x080fe400028f0eff */
[----:B-1----:R-:W-:Y:S02]  /*3440*/  PRMT R4, R4, 0x7632, R4 ;  /* 0x0000763204047816 */ /* 0x002fe40000000004 */
[-C--:B------:R-:W-:Y:S02]  /*3450*/  IADD3 R42, P5, R63, R16.reuse, RZ ;  /* 0x000000103f2a7210 */ /* 0x080fe40007fbe0ff */
[----:B------:R-:W-:Y:S01]  /*3460*/  LEA.HI.X.SX32 R39, R39, R17, 0x1, P6 ;  /* 0x0000001127277211 */ /* 0x000fe200030f0eff */
[----:B------:R1:W-:Y:S01]  /*3470*/  STG.E.U16 desc[UR16][R12.64], R4 ;  /* 0x000000040c007986 */ /* 0x0003e2000c101510 */
[----:B------:R-:W-:-:S02]  /*3480*/  IADD3 R44, P6, R65, R16, RZ ;  /* 0x00000010412c7210 */ /* 0x000fc40007fde0ff */
[-C--:B------:R-:W-:Y:S01]  /*3490*/  LEA.HI.X.SX32 R41, R41, R17.reuse, 0x1, P4 ;  /* 0x0000001129297211 */ /* 0x080fe200020f0eff */
[----:B------:R2:W-:Y:S01]  /*34a0*/  STG.E.U16 desc[UR16][R14.64], R5 ;  /* 0x000000050e007986 */ /* 0x0005e2000c101510 */
[-C--:B------:R-:W-:Y:S02]  /*34b0*/  IADD3 R46, P4, R67, R16.reuse, RZ ;  /* 0x00000010432e7210 */ /* 0x080fe40007f9e0ff */
[-C--:B------:R-:W-:Y:S02]  /*34c0*/  LEA.HI.X.SX32 R43, R43, R17.reuse, 0x1, P5 ;  /* 0x000000112b2b7211 */ /* 0x080fe400028f0eff */
[----:B------:R-:W-:Y:S02]  /*34d0*/  IADD3 R50, P5, R69, R16, RZ ;  /* 0x0000001045327210 */ /* 0x000fe40007fbe0ff */
[----:B------:R-:W-:Y:S02]  /*34e0*/  LEA.HI.X.SX32 R45, R45, R17, 0x1, P6 ;  /* 0x000000112d2d7211 */ /* 0x000fe400030f0eff */
[----:B-1----:R-:W-:-:S02]  /*34f0*/  PRMT R13, R5, 0x7632, R13 ;  /* 0x00007632050d7816 */ /* 0x002fc4000000000d */
[----:B------:R-:W-:Y:S02]  /*3500*/  IADD3 R16, P6, R71, R16, RZ ;  /* 0x0000001047107210 */ /* 0x000fe40007fde0ff */
[----:B--2---:R-:W-:Y:S01]  /*3510*/  PRMT R15, R6, 0x7632, R15 ;  /* 0x00007632060f7816 */ /* 0x004fe2000000000f */
[----:B------:R1:W-:Y:S01]  /*3520*/  STG.E.U16 desc[UR16][R22.64], R13 ;  /* 0x0000000d16007986 */ /* 0x0003e2000c101510 */
[----:B0-----:R-:W-:Y:S02]  /*3530*/  PRMT R20, R8, 0x7632, R20 ;  /* 0x0000763208147816 */ /* 0x001fe40000000014 */
[----:B------:R-:W-:Y:S01]  /*3540*/  PRMT R12, R9, 0x7632, R12 ;  /* 0x00007632090c7816 */ /* 0x000fe2000000000c */
[----:B------:R-:W-:Y:S01]  /*3550*/  STG.E.U16 desc[UR16][R24.64], R6 ;  /* 0x0000000618007986 */ /* 0x000fe2000c101510 */
[-C--:B------:R-:W-:Y:S02]  /*3560*/  LEA.HI.X.SX32 R47, R47, R17.reuse, 0x1, P4 ;  /* 0x000000112f2f7211 */ /* 0x080fe400020f0eff */
[-C--:B------:R-:W-:Y:S01]  /*3570*/  LEA.HI.X.SX32 R51, R51, R17.reuse, 0x1, P5 ;  /* 0x0000001133337211 */ /* 0x080fe200028f0eff */
[----:B------:R-:W-:Y:S01]  /*3580*/  STG.E.U16 desc[UR16][R30.64], R15 ;  /* 0x0000000f1e007986 */ /* 0x000fe2000c101510 */
[----:B------:R-:W-:-:S02]  /*3590*/  LEA.HI.X.SX32 R17, R53, R17, 0x1, P6 ;  /* 0x0000001135117211 */ /* 0x000fc400030f0eff */
[----:B------:R-:W-:Y:S01]  /*35a0*/  FSEL R5, R26, -INF , P3 ;  /* 0xff8000001a057808 */ /* 0x000fe20001800000 */
[----:B------:R0:W-:Y:S01]  /*35b0*/  STG.E.U16 desc[UR16][R32.64], R7 ;  /* 0x0000000720007986 */ /* 0x0001e2000c101510 */
[----:B-1----:R-:W-:Y:S02]  /*35c0*/  PRMT R23, R10, 0x7632, R23 ;  /* 0x000076320a177816 */ /* 0x002fe40000000017 */
[----:B------:R-:W-:Y:S01]  /*35d0*/  PRMT R13, R11, 0x7632, R13 ;  /* 0x000076320b0d7816 */ /* 0x000fe2000000000d */
[----:B------:R1:W-:Y:S01]  /*35e0*/  STG.E.U16 desc[UR16][R34.64], R19 ;  /* 0x0000001322007986 */ /* 0x0003e2000c101510 */
[----:B------:R-:W-:Y:S01]  /*35f0*/  FSEL R4, R21, -INF , P1 ;  /* 0xff80000015047808 */ /* 0x000fe20000800000 */
[----:B------:R-:W-:Y:S01]  /*3600*/  FFMA R18, R5, 0.69314718246459960938, R18 ;  /* 0x3f31721805127823 */ /* 0x000fe20000000012 */
[----:B------:R-:W-:Y:S01]  /*3610*/  FSEL R28, R28, -INF , P0 ;  /* 0xff8000001c1c7808 */ /* 0x000fe20000000000 */
[----:B------:R-:W-:Y:S01]  /*3620*/  STG.E.U16 desc[UR16][R36.64], R8 ;  /* 0x0000000824007986 */ /* 0x000fe2000c101510 */
[----:B------:R-:W-:Y:S01]  /*3630*/  LOP3.LUT R2, R2, 0xf8, RZ, 0xc0, !PT ;  /* 0x000000f802027812 */ /* 0x000fe200078ec0ff */
[----:B------:R-:W-:Y:S01]  /*3640*/  FFMA R54, R4, 0.69314718246459960938, R49 ;  /* 0x3f31721804367823 */ /* 0x000fe20000000031 */
[----:B------:R-:W-:Y:S01]  /*3650*/  SHF.L.U32 R5, R0, 0x2, RZ ;  /* 0x0000000200057819 */ /* 0x000fe200000006ff */
[----:B------:R-:W-:Y:S01]  /*3660*/  STG.E.U16 desc[UR16][R38.64], R20 ;  /* 0x0000001426007986 */ /* 0x000fe2000c101510 */
[----:B------:R-:W-:Y:S01]  /*3670*/  FFMA R55, R28, 0.69314718246459960938, R55 ;  /* 0x3f3172181c377823 */ /* 0x000fe20000000037 */
[----:B0-----:R-:W0:Y:S01]  /*3680*/  LDC.64 R6, c[0x0][0x230] ;  /* 0x00008c00ff067b82 */ /* 0x001e220000000a00 */
[----:B------:R-:W-:Y:S01]  /*3690*/  IMAD.HI R0, R0, 0x4, RZ ;  /* 0x0000000400007827 */ /* 0x000fe200078e02ff */
[----:B------:R-:W-:Y:S03]  /*36a0*/  STG.E.U16 desc[UR16][R40.64], R9 ;  /* 0x0000000928007986 */ /* 0x000fe6000c101510 */
[----:B-1----:R-:W-:Y:S01]  /*36b0*/  FFMA R19, R27, 0.69314718246459960938, R48 ;  /* 0x3f3172181b137823 */ /* 0x002fe20000000030 */
[----:B------:R-:W-:Y:S04]  /*36c0*/  STG.E.U16 desc[UR16][R42.64], R12 ;  /* 0x0000000c2a007986 */ /* 0x000fe8000c101510 */
[----:B------:R-:W-:Y:S04]  /*36d0*/  STG.E.U16 desc[UR16][R44.64], R10 ;  /* 0x0000000a2c007986 */ /* 0x000fe8000c101510 */
[----:B------:R-:W-:Y:S04]  /*36e0*/  STG.E.U16 desc[UR16][R46.64], R23 ;  /* 0x000000172e007986 */ /* 0x000fe8000c101510 */
[----:B------:R-:W-:Y:S04]  /*36f0*/  STG.E.U16 desc[UR16][R50.64], R11 ;  /* 0x0000000b32007986 */ /* 0x000fe8000c101510 */
[----:B------:R-:W-:Y:S01]  /*3700*/  STG.E.U16 desc[UR16][R16.64], R13 ;  /* 0x0000000d10007986 */ /* 0x000fe2000c101510 */
[----:B------:R-:W-:Y:S01]  /*3710*/  BAR.SYNC.DEFER_BLOCKING 0x0 ;  /* 0x0000000000007b1d */ /* 0x000fe20000010000 */
[----:B0-----:R-:W-:-:S04]  /*3720*/  IADD3 R4, P0, P1, R5, UR6, R6 ;  /* 0x0000000605047c10 */ /* 0x001fc8000f91e006 */
[----:B------:R-:W-:Y:S01]  /*3730*/  IADD3.X R5, R0, UR5, R7, P0, P1 ;  /* 0x0000000500057c10 */ /* 0x000fe200087e2407 */
[----:B------:R-:W-:Y:S04]  /*3740*/  STS.64 [R2+UR10], R18 ;  /* 0x0000001202007988 */ /* 0x000fe80008000a0a */
[----:B------:R-:W-:Y:S01]  /*3750*/  STS.64 [R2+UR10+0x100], R54 ;  /* 0x0001003602007988 */ /* 0x000fe20008000a0a */
[----:B------:R-:W-:Y:S06]  /*3760*/  BAR.SYNC.DEFER_BLOCKING 0x0 ;  /* 0x0000000000007b1d */ /* 0x000fec0000010000 */
[----:B------:R-:W0:Y:S04]  /*3770*/  LDS R3, [R3] ;  /* 0x0000000003037984 */ /* 0x000e280000000800 */
[----:B0-----:R-:W-:Y:S01]  /*3780*/  STG.E desc[UR16][R4.64], R3 ;  /* 0x0000000304007986 */ /* 0x001fe2000c101910 */
[----:B------:R-:W-:Y:S05]  /*3790*/  EXIT ;  /* 0x000000000000794d */ /* 0x000fea0003800000 */
.L_x_2:
[----:B------:R-:W-:-:S00]  /*37a0*/  BRA `(.L_x_2) ;  /* 0xfffffffc00fc7947 */ /* 0x000fc0000383ffff */
[----:B------:R-:W-:-:S00]  /*37b0*/  NOP ;  /* 0x0000000000007918 */ /* 0x000fc00000000000 */
        /* <DEDUP_REMOVED lines=12> */
.L_x_3:


//--------------------- .nv.global.init           --------------------------
	.section	.nv.global.init,"aw",@progbits
.nv.global.init:
	.type		_$_str,@object
	.size		_$_str,(.L_0 - _$_str)
_$_str:
        /*0000*/ 	.byte	0x5f, 0x5f, 0x43, 0x55, 0x44, 0x41, 0x5f, 0x46, 0x54, 0x5a, 0x00
.L_0:


//--------------------- .nv.shared.attn_fwd       --------------------------
	.section	.nv.shared.attn_fwd,"aw",@nobits
	.sectionflags	@""
	.align	16
	.zero		1024


//--------------------- .nv.shared.reserved.0     --------------------------
	.section	.nv.shared.reserved.0,"aw",@nobits
	.weak		__nv_reservedSMEM_offset_0_alias
	.size		__nv_reservedSMEM_offset_0_alias, 0, 0
	.other		__nv_reservedSMEM_offset_0_alias,@"STO_CUDA_RESERVED_SHARED STV_DEFAULT"
__nv_reservedSMEM_offset_0_alias:
	.zero		0


//--------------------- .nv.constant0.attn_fwd    --------------------------
	.section	.nv.constant0.attn_fwd,"a",@progbits
	.sectionflags	@""
	.align	4
.nv.constant0.attn_fwd:
	.zero		664


//--------------------- SYMBOLS --------------------------

	.type		.nv.reservedSmem.offset0,@object
	.size		.nv.reservedSmem.offset0,0x4
